//
// Generated by NVIDIA NVVM Compiler
//
// Compiler Build ID: CL-36424714
// Cuda compilation tools, release 13.0, V13.0.88
// Based on NVVM 20.0.0
//

.version 9.0
.target sm_100
.address_size 64

	// .globl	_Z11el_velocityPfS_S_S_S_S_S_S_S_S_S_S_S_S_S_S_S_S_S_S_S_S_S_S_S_iifffiibS_S_S_
.func  (.param .b64 func_retval0) __internal_accurate_pow
(
	.param .b64 __internal_accurate_pow_param_0
)
;

.visible .entry _Z11el_velocityPfS_S_S_S_S_S_S_S_S_S_S_S_S_S_S_S_S_S_S_S_S_S_S_S_iifffiibS_S_S_(
	.param .u64 .ptr .align 1 _Z11el_velocityPfS_S_S_S_S_S_S_S_S_S_S_S_S_S_S_S_S_S_S_S_S_S_S_S_iifffiibS_S_S__param_0,
	.param .u64 .ptr .align 1 _Z11el_velocityPfS_S_S_S_S_S_S_S_S_S_S_S_S_S_S_S_S_S_S_S_S_S_S_S_iifffiibS_S_S__param_1,
	.param .u64 .ptr .align 1 _Z11el_velocityPfS_S_S_S_S_S_S_S_S_S_S_S_S_S_S_S_S_S_S_S_S_S_S_S_iifffiibS_S_S__param_2,
	.param .u64 .ptr .align 1 _Z11el_velocityPfS_S_S_S_S_S_S_S_S_S_S_S_S_S_S_S_S_S_S_S_S_S_S_S_iifffiibS_S_S__param_3,
	.param .u64 .ptr .align 1 _Z11el_velocityPfS_S_S_S_S_S_S_S_S_S_S_S_S_S_S_S_S_S_S_S_S_S_S_S_iifffiibS_S_S__param_4,
	.param .u64 .ptr .align 1 _Z11el_velocityPfS_S_S_S_S_S_S_S_S_S_S_S_S_S_S_S_S_S_S_S_S_S_S_S_iifffiibS_S_S__param_5,
	.param .u64 .ptr .align 1 _Z11el_velocityPfS_S_S_S_S_S_S_S_S_S_S_S_S_S_S_S_S_S_S_S_S_S_S_S_iifffiibS_S_S__param_6,
	.param .u64 .ptr .align 1 _Z11el_velocityPfS_S_S_S_S_S_S_S_S_S_S_S_S_S_S_S_S_S_S_S_S_S_S_S_iifffiibS_S_S__param_7,
	.param .u64 .ptr .align 1 _Z11el_velocityPfS_S_S_S_S_S_S_S_S_S_S_S_S_S_S_S_S_S_S_S_S_S_S_S_iifffiibS_S_S__param_8,
	.param .u64 .ptr .align 1 _Z11el_velocityPfS_S_S_S_S_S_S_S_S_S_S_S_S_S_S_S_S_S_S_S_S_S_S_S_iifffiibS_S_S__param_9,
	.param .u64 .ptr .align 1 _Z11el_velocityPfS_S_S_S_S_S_S_S_S_S_S_S_S_S_S_S_S_S_S_S_S_S_S_S_iifffiibS_S_S__param_10,
	.param .u64 .ptr .align 1 _Z11el_velocityPfS_S_S_S_S_S_S_S_S_S_S_S_S_S_S_S_S_S_S_S_S_S_S_S_iifffiibS_S_S__param_11,
	.param .u64 .ptr .align 1 _Z11el_velocityPfS_S_S_S_S_S_S_S_S_S_S_S_S_S_S_S_S_S_S_S_S_S_S_S_iifffiibS_S_S__param_12,
	.param .u64 .ptr .align 1 _Z11el_velocityPfS_S_S_S_S_S_S_S_S_S_S_S_S_S_S_S_S_S_S_S_S_S_S_S_iifffiibS_S_S__param_13,
	.param .u64 .ptr .align 1 _Z11el_velocityPfS_S_S_S_S_S_S_S_S_S_S_S_S_S_S_S_S_S_S_S_S_S_S_S_iifffiibS_S_S__param_14,
	.param .u64 .ptr .align 1 _Z11el_velocityPfS_S_S_S_S_S_S_S_S_S_S_S_S_S_S_S_S_S_S_S_S_S_S_S_iifffiibS_S_S__param_15,
	.param .u64 .ptr .align 1 _Z11el_velocityPfS_S_S_S_S_S_S_S_S_S_S_S_S_S_S_S_S_S_S_S_S_S_S_S_iifffiibS_S_S__param_16,
	.param .u64 .ptr .align 1 _Z11el_velocityPfS_S_S_S_S_S_S_S_S_S_S_S_S_S_S_S_S_S_S_S_S_S_S_S_iifffiibS_S_S__param_17,
	.param .u64 .ptr .align 1 _Z11el_velocityPfS_S_S_S_S_S_S_S_S_S_S_S_S_S_S_S_S_S_S_S_S_S_S_S_iifffiibS_S_S__param_18,
	.param .u64 .ptr .align 1 _Z11el_velocityPfS_S_S_S_S_S_S_S_S_S_S_S_S_S_S_S_S_S_S_S_S_S_S_S_iifffiibS_S_S__param_19,
	.param .u64 .ptr .align 1 _Z11el_velocityPfS_S_S_S_S_S_S_S_S_S_S_S_S_S_S_S_S_S_S_S_S_S_S_S_iifffiibS_S_S__param_20,
	.param .u64 .ptr .align 1 _Z11el_velocityPfS_S_S_S_S_S_S_S_S_S_S_S_S_S_S_S_S_S_S_S_S_S_S_S_iifffiibS_S_S__param_21,
	.param .u64 .ptr .align 1 _Z11el_velocityPfS_S_S_S_S_S_S_S_S_S_S_S_S_S_S_S_S_S_S_S_S_S_S_S_iifffiibS_S_S__param_22,
	.param .u64 .ptr .align 1 _Z11el_velocityPfS_S_S_S_S_S_S_S_S_S_S_S_S_S_S_S_S_S_S_S_S_S_S_S_iifffiibS_S_S__param_23,
	.param .u64 .ptr .align 1 _Z11el_velocityPfS_S_S_S_S_S_S_S_S_S_S_S_S_S_S_S_S_S_S_S_S_S_S_S_iifffiibS_S_S__param_24,
	.param .u32 _Z11el_velocityPfS_S_S_S_S_S_S_S_S_S_S_S_S_S_S_S_S_S_S_S_S_S_S_S_iifffiibS_S_S__param_25,
	.param .u32 _Z11el_velocityPfS_S_S_S_S_S_S_S_S_S_S_S_S_S_S_S_S_S_S_S_S_S_S_S_iifffiibS_S_S__param_26,
	.param .f32 _Z11el_velocityPfS_S_S_S_S_S_S_S_S_S_S_S_S_S_S_S_S_S_S_S_S_S_S_S_iifffiibS_S_S__param_27,
	.param .f32 _Z11el_velocityPfS_S_S_S_S_S_S_S_S_S_S_S_S_S_S_S_S_S_S_S_S_S_S_S_iifffiibS_S_S__param_28,
	.param .f32 _Z11el_velocityPfS_S_S_S_S_S_S_S_S_S_S_S_S_S_S_S_S_S_S_S_S_S_S_S_iifffiibS_S_S__param_29,
	.param .u32 _Z11el_velocityPfS_S_S_S_S_S_S_S_S_S_S_S_S_S_S_S_S_S_S_S_S_S_S_S_iifffiibS_S_S__param_30,
	.param .u32 _Z11el_velocityPfS_S_S_S_S_S_S_S_S_S_S_S_S_S_S_S_S_S_S_S_S_S_S_S_iifffiibS_S_S__param_31,
	.param .u8 _Z11el_velocityPfS_S_S_S_S_S_S_S_S_S_S_S_S_S_S_S_S_S_S_S_S_S_S_S_iifffiibS_S_S__param_32,
	.param .u64 .ptr .align 1 _Z11el_velocityPfS_S_S_S_S_S_S_S_S_S_S_S_S_S_S_S_S_S_S_S_S_S_S_S_iifffiibS_S_S__param_33,
	.param .u64 .ptr .align 1 _Z11el_velocityPfS_S_S_S_S_S_S_S_S_S_S_S_S_S_S_S_S_S_S_S_S_S_S_S_iifffiibS_S_S__param_34,
	.param .u64 .ptr .align 1 _Z11el_velocityPfS_S_S_S_S_S_S_S_S_S_S_S_S_S_S_S_S_S_S_S_S_S_S_S_iifffiibS_S_S__param_35
)
{
	.reg .pred 	%p<51>;
	.reg .b16 	%rs<2>;
	.reg .b32 	%r<73>;
	.reg .b32 	%f<162>;
	.reg .b64 	%rd<145>;
	.reg .b64 	%fd<42>;

	ld.param.u64 	%rd35, [_Z11el_velocityPfS_S_S_S_S_S_S_S_S_S_S_S_S_S_S_S_S_S_S_S_S_S_S_S_iifffiibS_S_S__param_0];
	ld.param.u64 	%rd36, [_Z11el_velocityPfS_S_S_S_S_S_S_S_S_S_S_S_S_S_S_S_S_S_S_S_S_S_S_S_iifffiibS_S_S__param_1];
	ld.param.u64 	%rd37, [_Z11el_velocityPfS_S_S_S_S_S_S_S_S_S_S_S_S_S_S_S_S_S_S_S_S_S_S_S_iifffiibS_S_S__param_2];
	ld.param.u64 	%rd38, [_Z11el_velocityPfS_S_S_S_S_S_S_S_S_S_S_S_S_S_S_S_S_S_S_S_S_S_S_S_iifffiibS_S_S__param_3];
	ld.param.u64 	%rd39, [_Z11el_velocityPfS_S_S_S_S_S_S_S_S_S_S_S_S_S_S_S_S_S_S_S_S_S_S_S_iifffiibS_S_S__param_4];
	ld.param.u64 	%rd20, [_Z11el_velocityPfS_S_S_S_S_S_S_S_S_S_S_S_S_S_S_S_S_S_S_S_S_S_S_S_iifffiibS_S_S__param_8];
	ld.param.u64 	%rd40, [_Z11el_velocityPfS_S_S_S_S_S_S_S_S_S_S_S_S_S_S_S_S_S_S_S_S_S_S_S_iifffiibS_S_S__param_11];
	ld.param.u64 	%rd41, [_Z11el_velocityPfS_S_S_S_S_S_S_S_S_S_S_S_S_S_S_S_S_S_S_S_S_S_S_S_iifffiibS_S_S__param_12];
	ld.param.u64 	%rd25, [_Z11el_velocityPfS_S_S_S_S_S_S_S_S_S_S_S_S_S_S_S_S_S_S_S_S_S_S_S_iifffiibS_S_S__param_17];
	ld.param.u64 	%rd26, [_Z11el_velocityPfS_S_S_S_S_S_S_S_S_S_S_S_S_S_S_S_S_S_S_S_S_S_S_S_iifffiibS_S_S__param_18];
	ld.param.u64 	%rd27, [_Z11el_velocityPfS_S_S_S_S_S_S_S_S_S_S_S_S_S_S_S_S_S_S_S_S_S_S_S_iifffiibS_S_S__param_19];
	ld.param.u64 	%rd28, [_Z11el_velocityPfS_S_S_S_S_S_S_S_S_S_S_S_S_S_S_S_S_S_S_S_S_S_S_S_iifffiibS_S_S__param_20];
	ld.param.u64 	%rd30, [_Z11el_velocityPfS_S_S_S_S_S_S_S_S_S_S_S_S_S_S_S_S_S_S_S_S_S_S_S_iifffiibS_S_S__param_22];
	ld.param.u64 	%rd31, [_Z11el_velocityPfS_S_S_S_S_S_S_S_S_S_S_S_S_S_S_S_S_S_S_S_S_S_S_S_iifffiibS_S_S__param_23];
	ld.param.u64 	%rd32, [_Z11el_velocityPfS_S_S_S_S_S_S_S_S_S_S_S_S_S_S_S_S_S_S_S_S_S_S_S_iifffiibS_S_S__param_24];
	ld.param.u32 	%r12, [_Z11el_velocityPfS_S_S_S_S_S_S_S_S_S_S_S_S_S_S_S_S_S_S_S_S_S_S_S_iifffiibS_S_S__param_25];
	ld.param.u32 	%r13, [_Z11el_velocityPfS_S_S_S_S_S_S_S_S_S_S_S_S_S_S_S_S_S_S_S_S_S_S_S_iifffiibS_S_S__param_26];
	ld.param.f32 	%f20, [_Z11el_velocityPfS_S_S_S_S_S_S_S_S_S_S_S_S_S_S_S_S_S_S_S_S_S_S_S_iifffiibS_S_S__param_27];
	ld.param.f32 	%f21, [_Z11el_velocityPfS_S_S_S_S_S_S_S_S_S_S_S_S_S_S_S_S_S_S_S_S_S_S_S_iifffiibS_S_S__param_28];
	ld.param.f32 	%f22, [_Z11el_velocityPfS_S_S_S_S_S_S_S_S_S_S_S_S_S_S_S_S_S_S_S_S_S_S_S_iifffiibS_S_S__param_29];
	ld.param.u32 	%r14, [_Z11el_velocityPfS_S_S_S_S_S_S_S_S_S_S_S_S_S_S_S_S_S_S_S_S_S_S_S_iifffiibS_S_S__param_30];
	ld.param.u32 	%r15, [_Z11el_velocityPfS_S_S_S_S_S_S_S_S_S_S_S_S_S_S_S_S_S_S_S_S_S_S_S_iifffiibS_S_S__param_31];
	ld.param.s8 	%rs1, [_Z11el_velocityPfS_S_S_S_S_S_S_S_S_S_S_S_S_S_S_S_S_S_S_S_S_S_S_S_iifffiibS_S_S__param_32];
	ld.param.u64 	%rd33, [_Z11el_velocityPfS_S_S_S_S_S_S_S_S_S_S_S_S_S_S_S_S_S_S_S_S_S_S_S_iifffiibS_S_S__param_33];
	ld.param.u64 	%rd34, [_Z11el_velocityPfS_S_S_S_S_S_S_S_S_S_S_S_S_S_S_S_S_S_S_S_S_S_S_S_iifffiibS_S_S__param_34];
	ld.param.u64 	%rd42, [_Z11el_velocityPfS_S_S_S_S_S_S_S_S_S_S_S_S_S_S_S_S_S_S_S_S_S_S_S_iifffiibS_S_S__param_35];
	cvta.to.global.u64 	%rd1, %rd42;
	cvta.to.global.u64 	%rd2, %rd36;
	cvta.to.global.u64 	%rd3, %rd41;
	cvta.to.global.u64 	%rd4, %rd38;
	cvta.to.global.u64 	%rd5, %rd35;
	cvta.to.global.u64 	%rd6, %rd40;
	cvta.to.global.u64 	%rd7, %rd39;
	cvta.to.global.u64 	%rd8, %rd37;
	mov.u32 	%r16, %ctaid.x;
	mov.u32 	%r17, %ntid.x;
	mov.u32 	%r18, %tid.x;
	mad.lo.s32 	%r1, %r16, %r17, %r18;
	mov.u32 	%r19, %ctaid.y;
	mov.u32 	%r20, %ntid.y;
	mov.u32 	%r21, %tid.y;
	mad.lo.s32 	%r2, %r19, %r20, %r21;
	setp.eq.s16 	%p3, %rs1, 0;
	@%p3 bra 	$L__BB0_11;
	setp.lt.s32 	%p4, %r1, 2;
	sub.s32 	%r22, %r12, %r15;
	add.s32 	%r23, %r22, -3;
	setp.gt.s32 	%p5, %r1, %r23;
	or.pred  	%p6, %p4, %p5;
	setp.lt.u32 	%p7, %r2, 2;
	or.pred  	%p8, %p7, %p6;
	add.s32 	%r24, %r13, -3;
	setp.gt.s32 	%p9, %r2, %r24;
	or.pred  	%p10, %p8, %p9;
	@%p10 bra 	$L__BB0_31;
	mul.lo.s32 	%r25, %r12, %r2;
	cvt.s64.s32 	%rd43, %r25;
	cvt.u64.u32 	%rd9, %r1;
	add.s64 	%rd10, %rd9, %rd43;
	shl.b64 	%rd44, %rd10, 2;
	add.s64 	%rd45, %rd8, %rd44;
	ld.global.f32 	%f23, [%rd45+4];
	add.s32 	%r3, %r25, %r1;
	mul.wide.s32 	%rd46, %r3, 4;
	add.s64 	%rd47, %rd8, %rd46;
	ld.global.f32 	%f24, [%rd47];
	sub.f32 	%f25, %f23, %f24;
	mul.f32 	%f26, %f25, 0f3F900000;
	ld.global.f32 	%f27, [%rd47+8];
	ld.global.f32 	%f28, [%rd47+-4];
	sub.f32 	%f29, %f27, %f28;
	mul.f32 	%f30, %f29, 0f3D2AAAAB;
	sub.f32 	%f31, %f26, %f30;
	div.rn.f32 	%f158, %f31, %f21;
	add.s64 	%rd11, %rd7, %rd46;
	ld.global.f32 	%f32, [%rd11];
	sub.s32 	%r26, %r25, %r12;
	add.s32 	%r4, %r26, %r1;
	mul.wide.s32 	%rd48, %r4, 4;
	add.s64 	%rd49, %rd7, %rd48;
	ld.global.f32 	%f33, [%rd49];
	sub.f32 	%f34, %f32, %f33;
	mul.f32 	%f35, %f34, 0f3F900000;
	add.s32 	%r5, %r3, %r12;
	mul.wide.s32 	%rd12, %r12, 4;
	add.s64 	%rd50, %rd11, %rd12;
	ld.global.f32 	%f36, [%rd50];
	mad.lo.s32 	%r27, %r12, -3, %r5;
	mul.wide.s32 	%rd51, %r27, 4;
	add.s64 	%rd52, %rd7, %rd51;
	ld.global.f32 	%f37, [%rd52];
	sub.f32 	%f38, %f36, %f37;
	mul.f32 	%f39, %f38, 0f3D2AAAAB;
	sub.f32 	%f40, %f35, %f39;
	div.rn.f32 	%f159, %f40, %f22;
	setp.lt.s32 	%p11, %r1, %r14;
	add.s32 	%r28, %r15, %r14;
	not.b32 	%r29, %r28;
	add.s32 	%r30, %r12, %r29;
	setp.gt.s32 	%p12, %r1, %r30;
	or.pred  	%p1, %p11, %p12;
	not.pred 	%p13, %p1;
	@%p13 bra 	$L__BB0_4;
	ld.param.u64 	%rd143, [_Z11el_velocityPfS_S_S_S_S_S_S_S_S_S_S_S_S_S_S_S_S_S_S_S_S_S_S_S_iifffiibS_S_S__param_16];
	ld.param.u64 	%rd137, [_Z11el_velocityPfS_S_S_S_S_S_S_S_S_S_S_S_S_S_S_S_S_S_S_S_S_S_S_S_iifffiibS_S_S__param_5];
	cvta.to.global.u64 	%rd53, %rd26;
	shl.b64 	%rd54, %rd9, 2;
	add.s64 	%rd55, %rd53, %rd54;
	ld.global.f32 	%f41, [%rd55];
	cvta.to.global.u64 	%rd56, %rd137;
	mul.wide.s32 	%rd57, %r3, 4;
	add.s64 	%rd58, %rd56, %rd57;
	ld.global.f32 	%f42, [%rd58];
	cvta.to.global.u64 	%rd59, %rd25;
	add.s64 	%rd60, %rd59, %rd54;
	ld.global.f32 	%f43, [%rd60];
	mul.f32 	%f44, %f158, %f43;
	fma.rn.f32 	%f45, %f41, %f42, %f44;
	st.global.f32 	[%rd58], %f45;
	cvta.to.global.u64 	%rd61, %rd143;
	add.s64 	%rd62, %rd61, %rd54;
	ld.global.f32 	%f46, [%rd62];
	div.rn.f32 	%f47, %f158, %f46;
	add.f32 	%f158, %f45, %f47;
$L__BB0_4:
	setp.lt.s32 	%p14, %r2, %r14;
	sub.s32 	%r31, %r13, %r14;
	setp.gt.s32 	%p15, %r2, %r31;
	or.pred  	%p2, %p14, %p15;
	not.pred 	%p16, %p2;
	@%p16 bra 	$L__BB0_6;
	ld.param.u64 	%rd144, [_Z11el_velocityPfS_S_S_S_S_S_S_S_S_S_S_S_S_S_S_S_S_S_S_S_S_S_S_S_iifffiibS_S_S__param_21];
	ld.param.u64 	%rd138, [_Z11el_velocityPfS_S_S_S_S_S_S_S_S_S_S_S_S_S_S_S_S_S_S_S_S_S_S_S_iifffiibS_S_S__param_6];
	cvta.to.global.u64 	%rd63, %rd144;
	mul.wide.u32 	%rd64, %r2, 4;
	add.s64 	%rd65, %rd63, %rd64;
	ld.global.f32 	%f48, [%rd65];
	cvta.to.global.u64 	%rd66, %rd138;
	mul.wide.s32 	%rd67, %r3, 4;
	add.s64 	%rd68, %rd66, %rd67;
	ld.global.f32 	%f49, [%rd68];
	cvta.to.global.u64 	%rd69, %rd28;
	add.s64 	%rd70, %rd69, %rd64;
	ld.global.f32 	%f50, [%rd70];
	mul.f32 	%f51, %f159, %f50;
	fma.rn.f32 	%f52, %f48, %f49, %f51;
	st.global.f32 	[%rd68], %f52;
	cvta.to.global.u64 	%rd71, %rd27;
	add.s64 	%rd72, %rd71, %rd64;
	ld.global.f32 	%f53, [%rd72];
	div.rn.f32 	%f54, %f159, %f53;
	add.f32 	%f159, %f52, %f54;
$L__BB0_6:
	add.f32 	%f55, %f158, %f159;
	mul.wide.s32 	%rd73, %r3, 4;
	add.s64 	%rd74, %rd6, %rd73;
	ld.global.f32 	%f56, [%rd74];
	mul.f32 	%f57, %f55, %f56;
	add.s64 	%rd75, %rd5, %rd73;
	ld.global.f32 	%f58, [%rd75];
	fma.rn.f32 	%f59, %f20, %f57, %f58;
	st.global.f32 	[%rd75], %f59;
	ld.global.f32 	%f60, [%rd11];
	ld.global.f32 	%f61, [%rd11+-4];
	sub.f32 	%f62, %f60, %f61;
	mul.f32 	%f63, %f62, 0f3F900000;
	add.s64 	%rd77, %rd7, %rd44;
	ld.global.f32 	%f64, [%rd77+4];
	ld.global.f32 	%f65, [%rd11+-8];
	sub.f32 	%f66, %f64, %f65;
	mul.f32 	%f67, %f66, 0f3D2AAAAB;
	sub.f32 	%f68, %f63, %f67;
	div.rn.f32 	%f160, %f68, %f21;
	mul.wide.s32 	%rd78, %r5, 4;
	add.s64 	%rd79, %rd4, %rd78;
	ld.global.f32 	%f69, [%rd79];
	add.s64 	%rd80, %rd4, %rd73;
	ld.global.f32 	%f70, [%rd80];
	sub.f32 	%f71, %f69, %f70;
	mul.f32 	%f72, %f71, 0f3F900000;
	add.s64 	%rd81, %rd79, %rd12;
	ld.global.f32 	%f73, [%rd81];
	mul.wide.s32 	%rd82, %r4, 4;
	add.s64 	%rd83, %rd4, %rd82;
	ld.global.f32 	%f74, [%rd83];
	sub.f32 	%f75, %f73, %f74;
	mul.f32 	%f76, %f75, 0f3D2AAAAB;
	sub.f32 	%f77, %f72, %f76;
	div.rn.f32 	%f161, %f77, %f22;
	@%p13 bra 	$L__BB0_8;
	ld.param.u64 	%rd142, [_Z11el_velocityPfS_S_S_S_S_S_S_S_S_S_S_S_S_S_S_S_S_S_S_S_S_S_S_S_iifffiibS_S_S__param_15];
	ld.param.u64 	%rd141, [_Z11el_velocityPfS_S_S_S_S_S_S_S_S_S_S_S_S_S_S_S_S_S_S_S_S_S_S_S_iifffiibS_S_S__param_14];
	ld.param.u64 	%rd140, [_Z11el_velocityPfS_S_S_S_S_S_S_S_S_S_S_S_S_S_S_S_S_S_S_S_S_S_S_S_iifffiibS_S_S__param_13];
	ld.param.u64 	%rd139, [_Z11el_velocityPfS_S_S_S_S_S_S_S_S_S_S_S_S_S_S_S_S_S_S_S_S_S_S_S_iifffiibS_S_S__param_7];
	cvta.to.global.u64 	%rd84, %rd142;
	shl.b64 	%rd85, %rd9, 2;
	add.s64 	%rd86, %rd84, %rd85;
	ld.global.f32 	%f78, [%rd86];
	cvta.to.global.u64 	%rd87, %rd139;
	add.s64 	%rd89, %rd87, %rd73;
	ld.global.f32 	%f79, [%rd89];
	cvta.to.global.u64 	%rd90, %rd141;
	add.s64 	%rd91, %rd90, %rd85;
	ld.global.f32 	%f80, [%rd91];
	mul.f32 	%f81, %f160, %f80;
	fma.rn.f32 	%f82, %f78, %f79, %f81;
	st.global.f32 	[%rd89], %f82;
	cvta.to.global.u64 	%rd92, %rd140;
	add.s64 	%rd93, %rd92, %rd85;
	ld.global.f32 	%f83, [%rd93];
	div.rn.f32 	%f84, %f160, %f83;
	add.f32 	%f160, %f82, %f84;
$L__BB0_8:
	@%p16 bra 	$L__BB0_10;
	cvta.to.global.u64 	%rd94, %rd32;
	mul.wide.u32 	%rd95, %r2, 4;
	add.s64 	%rd96, %rd94, %rd95;
	ld.global.f32 	%f85, [%rd96];
	cvta.to.global.u64 	%rd97, %rd20;
	add.s64 	%rd99, %rd97, %rd73;
	ld.global.f32 	%f86, [%rd99];
	cvta.to.global.u64 	%rd100, %rd31;
	add.s64 	%rd101, %rd100, %rd95;
	ld.global.f32 	%f87, [%rd101];
	mul.f32 	%f88, %f161, %f87;
	fma.rn.f32 	%f89, %f85, %f86, %f88;
	st.global.f32 	[%rd99], %f89;
	cvta.to.global.u64 	%rd102, %rd30;
	add.s64 	%rd103, %rd102, %rd95;
	ld.global.f32 	%f90, [%rd103];
	div.rn.f32 	%f91, %f161, %f90;
	add.f32 	%f161, %f89, %f91;
$L__BB0_10:
	add.f32 	%f92, %f160, %f161;
	add.s64 	%rd105, %rd3, %rd73;
	ld.global.f32 	%f93, [%rd105];
	mul.f32 	%f94, %f92, %f93;
	add.s64 	%rd106, %rd2, %rd73;
	ld.global.f32 	%f95, [%rd106];
	fma.rn.f32 	%f96, %f20, %f94, %f95;
	st.global.f32 	[%rd106], %f96;
	bra.uni 	$L__BB0_31;
$L__BB0_11:
	not.b32 	%r32, %r15;
	sub.s32 	%r33, %r12, %r14;
	add.s32 	%r6, %r33, %r32;
	setp.gt.s32 	%p19, %r1, %r6;
	min.s32 	%r34, %r1, %r2;
	setp.lt.s32 	%p20, %r34, %r14;
	or.pred  	%p21, %p20, %p19;
	@%p21 bra 	$L__BB0_31;
	not.b32 	%r35, %r14;
	add.s32 	%r36, %r13, %r35;
	setp.gt.s32 	%p22, %r2, %r36;
	@%p22 bra 	$L__BB0_31;
	mul.lo.s32 	%r37, %r12, %r2;
	cvt.s64.s32 	%rd107, %r37;
	cvt.s64.s32 	%rd108, %r1;
	add.s64 	%rd13, %rd108, %rd107;
	shl.b64 	%rd109, %rd13, 2;
	add.s64 	%rd110, %rd8, %rd109;
	ld.global.f32 	%f97, [%rd110+4];
	add.s32 	%r7, %r37, %r1;
	mul.wide.s32 	%rd111, %r7, 4;
	add.s64 	%rd112, %rd8, %rd111;
	ld.global.f32 	%f98, [%rd112];
	sub.f32 	%f99, %f97, %f98;
	mul.f32 	%f100, %f99, 0f3F900000;
	ld.global.f32 	%f101, [%rd112+8];
	ld.global.f32 	%f102, [%rd112+-4];
	sub.f32 	%f103, %f101, %f102;
	mul.f32 	%f104, %f103, 0f3D2AAAAB;
	sub.f32 	%f105, %f100, %f104;
	div.rn.f32 	%f106, %f105, %f21;
	add.s64 	%rd113, %rd7, %rd111;
	ld.global.f32 	%f107, [%rd113];
	sub.s32 	%r38, %r37, %r12;
	add.s32 	%r39, %r38, %r1;
	mul.wide.s32 	%rd114, %r39, 4;
	add.s64 	%rd115, %rd7, %rd114;
	ld.global.f32 	%f108, [%rd115];
	sub.f32 	%f109, %f107, %f108;
	mul.f32 	%f110, %f109, 0f3F900000;
	add.s32 	%r40, %r7, %r12;
	mul.wide.s32 	%rd14, %r12, 4;
	add.s64 	%rd116, %rd113, %rd14;
	ld.global.f32 	%f111, [%rd116];
	mad.lo.s32 	%r41, %r12, -3, %r40;
	mul.wide.s32 	%rd117, %r41, 4;
	add.s64 	%rd118, %rd7, %rd117;
	ld.global.f32 	%f112, [%rd118];
	sub.f32 	%f113, %f111, %f112;
	mul.f32 	%f114, %f113, 0f3D2AAAAB;
	sub.f32 	%f115, %f110, %f114;
	div.rn.f32 	%f116, %f115, %f22;
	add.f32 	%f117, %f106, %f116;
	add.s64 	%rd119, %rd6, %rd111;
	ld.global.f32 	%f118, [%rd119];
	mul.f32 	%f119, %f118, %f117;
	mul.f32 	%f120, %f20, %f119;
	add.s64 	%rd120, %rd5, %rd111;
	ld.global.f32 	%f121, [%rd120];
	sub.f32 	%f122, %f121, %f120;
	st.global.f32 	[%rd120], %f122;
	ld.global.f32 	%f123, [%rd113];
	ld.global.f32 	%f124, [%rd113+-4];
	sub.f32 	%f125, %f123, %f124;
	mul.f32 	%f126, %f125, 0f3F900000;
	add.s64 	%rd121, %rd7, %rd109;
	ld.global.f32 	%f127, [%rd121+4];
	ld.global.f32 	%f128, [%rd113+-8];
	sub.f32 	%f129, %f127, %f128;
	mul.f32 	%f130, %f129, 0f3D2AAAAB;
	sub.f32 	%f131, %f126, %f130;
	div.rn.f32 	%f132, %f131, %f21;
	mul.wide.s32 	%rd122, %r40, 4;
	add.s64 	%rd123, %rd4, %rd122;
	ld.global.f32 	%f133, [%rd123];
	add.s64 	%rd124, %rd4, %rd111;
	ld.global.f32 	%f134, [%rd124];
	sub.f32 	%f135, %f133, %f134;
	mul.f32 	%f136, %f135, 0f3F900000;
	add.s64 	%rd125, %rd123, %rd14;
	ld.global.f32 	%f137, [%rd125];
	add.s64 	%rd126, %rd4, %rd114;
	ld.global.f32 	%f138, [%rd126];
	sub.f32 	%f139, %f137, %f138;
	mul.f32 	%f140, %f139, 0f3D2AAAAB;
	sub.f32 	%f141, %f136, %f140;
	div.rn.f32 	%f142, %f141, %f22;
	add.f32 	%f13, %f132, %f142;
	add.s64 	%rd15, %rd3, %rd111;
	ld.global.f32 	%f143, [%rd15];
	mul.f32 	%f144, %f143, %f13;
	mul.f32 	%f145, %f20, %f144;
	add.s64 	%rd127, %rd2, %rd111;
	ld.global.f32 	%f146, [%rd127];
	sub.f32 	%f147, %f146, %f145;
	st.global.f32 	[%rd127], %f147;
	cvta.to.global.u64 	%rd128, %rd33;
	add.s64 	%rd129, %rd128, %rd111;
	ld.global.f32 	%f148, [%rd129];
	neg.f32 	%f149, %f148;
	mul.f32 	%f150, %f117, %f149;
	mul.f32 	%f14, %f20, %f150;
	ld.global.f32 	%f15, [%rd119];
	cvt.f64.f32 	%fd1, %f15;
	{
	.reg .b32 %temp; 
	mov.b64 	{%temp, %r8}, %fd1;
	}
	mov.f64 	%fd17, 0d4000000000000000;
	{
	.reg .b32 %temp; 
	mov.b64 	{%temp, %r42}, %fd17;
	}
	and.b32  	%r10, %r42, 2146435072;
	setp.eq.s32 	%p23, %r10, 1062207488;
	abs.f64 	%fd2, %fd1;
	{ // callseq 0, 0
	.param .b64 param0;
	st.param.f64 	[param0], %fd2;
	.param .b64 retval0;
	call.uni (retval0), 
	__internal_accurate_pow, 
	(
	param0
	);
	ld.param.f64 	%fd18, [retval0];
	} // callseq 0
	setp.lt.s32 	%p24, %r8, 0;
	neg.f64 	%fd20, %fd18;
	selp.f64 	%fd21, %fd20, %fd18, %p23;
	selp.f64 	%fd39, %fd21, %fd18, %p24;
	setp.neu.f32 	%p25, %f15, 0f00000000;
	@%p25 bra 	$L__BB0_15;
	setp.eq.s32 	%p26, %r10, 1062207488;
	selp.b32 	%r43, %r8, 0, %p26;
	setp.lt.s32 	%p27, %r42, 0;
	or.b32  	%r44, %r43, 2146435072;
	selp.b32 	%r45, %r44, %r43, %p27;
	mov.b32 	%r46, 0;
	mov.b64 	%fd39, {%r46, %r45};
$L__BB0_15:
	add.f64 	%fd22, %fd1, 0d4000000000000000;
	{
	.reg .b32 %temp; 
	mov.b64 	{%temp, %r47}, %fd22;
	}
	and.b32  	%r48, %r47, 2146435072;
	setp.ne.s32 	%p28, %r48, 2146435072;
	@%p28 bra 	$L__BB0_20;
	setp.num.f32 	%p29, %f15, %f15;
	@%p29 bra 	$L__BB0_18;
	mov.f64 	%fd23, 0d4000000000000000;
	add.rn.f64 	%fd39, %fd1, %fd23;
	bra.uni 	$L__BB0_20;
$L__BB0_18:
	setp.neu.f64 	%p30, %fd2, 0d7FF0000000000000;
	@%p30 bra 	$L__BB0_20;
	setp.lt.s32 	%p31, %r8, 0;
	setp.eq.s32 	%p32, %r10, 1062207488;
	setp.lt.s32 	%p33, %r42, 0;
	selp.b32 	%r50, 0, 2146435072, %p33;
	and.b32  	%r51, %r42, 2147483647;
	setp.ne.s32 	%p34, %r51, 1071644672;
	or.b32  	%r52, %r50, -2147483648;
	selp.b32 	%r53, %r52, %r50, %p34;
	selp.b32 	%r54, %r53, %r50, %p32;
	selp.b32 	%r55, %r54, %r50, %p31;
	mov.b32 	%r56, 0;
	mov.b64 	%fd39, {%r56, %r55};
$L__BB0_20:
	setp.eq.s32 	%p35, %r10, 1062207488;
	setp.eq.f32 	%p36, %f15, 0f3F800000;
	mul.f64 	%fd24, %fd39, 0dBFE0000000000000;
	selp.f64 	%fd25, 0dBFE0000000000000, %fd24, %p36;
	cvt.f64.f32 	%fd26, %f14;
	mul.f64 	%fd27, %fd25, %fd26;
	cvt.rn.f32.f64 	%f16, %fd27;
	cvta.to.global.u64 	%rd130, %rd34;
	add.s64 	%rd132, %rd130, %rd111;
	ld.global.f32 	%f151, [%rd132];
	neg.f32 	%f152, %f151;
	mul.f32 	%f153, %f13, %f152;
	mul.f32 	%f17, %f20, %f153;
	ld.global.f32 	%f18, [%rd15];
	cvt.f64.f32 	%fd9, %f18;
	{
	.reg .b32 %temp; 
	mov.b64 	{%temp, %r11}, %fd9;
	}
	abs.f64 	%fd10, %fd9;
	{ // callseq 1, 0
	.param .b64 param0;
	st.param.f64 	[param0], %fd10;
	.param .b64 retval0;
	call.uni (retval0), 
	__internal_accurate_pow, 
	(
	param0
	);
	ld.param.f64 	%fd28, [retval0];
	} // callseq 1
	setp.lt.s32 	%p37, %r11, 0;
	neg.f64 	%fd30, %fd28;
	selp.f64 	%fd31, %fd30, %fd28, %p35;
	selp.f64 	%fd41, %fd31, %fd28, %p37;
	setp.neu.f32 	%p38, %f18, 0f00000000;
	@%p38 bra 	$L__BB0_22;
	setp.eq.s32 	%p39, %r10, 1062207488;
	selp.b32 	%r58, %r11, 0, %p39;
	setp.lt.s32 	%p40, %r42, 0;
	or.b32  	%r59, %r58, 2146435072;
	selp.b32 	%r60, %r59, %r58, %p40;
	mov.b32 	%r61, 0;
	mov.b64 	%fd41, {%r61, %r60};
$L__BB0_22:
	add.f64 	%fd32, %fd9, 0d4000000000000000;
	{
	.reg .b32 %temp; 
	mov.b64 	{%temp, %r62}, %fd32;
	}
	and.b32  	%r63, %r62, 2146435072;
	setp.ne.s32 	%p41, %r63, 2146435072;
	@%p41 bra 	$L__BB0_27;
	setp.num.f32 	%p42, %f18, %f18;
	@%p42 bra 	$L__BB0_25;
	mov.f64 	%fd33, 0d4000000000000000;
	add.rn.f64 	%fd41, %fd9, %fd33;
	bra.uni 	$L__BB0_27;
$L__BB0_25:
	setp.neu.f64 	%p43, %fd10, 0d7FF0000000000000;
	@%p43 bra 	$L__BB0_27;
	setp.lt.s32 	%p44, %r11, 0;
	setp.eq.s32 	%p45, %r10, 1062207488;
	setp.lt.s32 	%p46, %r42, 0;
	selp.b32 	%r65, 0, 2146435072, %p46;
	and.b32  	%r66, %r42, 2147483647;
	setp.ne.s32 	%p47, %r66, 1071644672;
	or.b32  	%r67, %r65, -2147483648;
	selp.b32 	%r68, %r67, %r65, %p47;
	selp.b32 	%r69, %r68, %r65, %p45;
	selp.b32 	%r70, %r69, %r65, %p44;
	mov.b32 	%r71, 0;
	mov.b64 	%fd41, {%r71, %r70};
$L__BB0_27:
	setp.eq.f32 	%p48, %f18, 0f3F800000;
	mul.f64 	%fd34, %fd41, 0dBFE0000000000000;
	selp.f64 	%fd35, 0dBFE0000000000000, %fd34, %p48;
	cvt.f64.f32 	%fd36, %f17;
	mul.f64 	%fd37, %fd35, %fd36;
	cvt.rn.f32.f64 	%f19, %fd37;
	add.s64 	%rd16, %rd1, %rd111;
	atom.global.add.f32 	%f154, [%rd16], %f16;
	atom.global.add.f32 	%f155, [%rd16], %f19;
	setp.ge.s32 	%p49, %r1, %r6;
	@%p49 bra 	$L__BB0_29;
	add.s64 	%rd135, %rd1, %rd109;
	atom.global.add.f32 	%f156, [%rd135+4], %f16;
$L__BB0_29:
	sub.s32 	%r72, %r14, %r13;
	setp.gt.s32 	%p50, %r72, -1;
	@%p50 bra 	$L__BB0_31;
	add.s64 	%rd136, %rd16, %rd14;
	atom.global.add.f32 	%f157, [%rd136], %f19;
$L__BB0_31:
	ret;

}
.func  (.param .b64 func_retval0) __internal_accurate_pow(
	.param .b64 __internal_accurate_pow_param_0
)
{
	.reg .pred 	%p<8>;
	.reg .b32 	%r<49>;
	.reg .b32 	%f<3>;
	.reg .b64 	%fd<109>;

	ld.param.f64 	%fd10, [__internal_accurate_pow_param_0];
	{
	.reg .b32 %temp; 
	mov.b64 	{%temp, %r46}, %fd10;
	}
	{
	.reg .b32 %temp; 
	mov.b64 	{%r45, %temp}, %fd10;
	}
	shr.u32 	%r47, %r46, 20;
	setp.gt.u32 	%p1, %r46, 1048575;
	@%p1 bra 	$L__BB1_2;
	mul.f64 	%fd11, %fd10, 0d4350000000000000;
	{
	.reg .b32 %temp; 
	mov.b64 	{%temp, %r46}, %fd11;
	}
	{
	.reg .b32 %temp; 
	mov.b64 	{%r45, %temp}, %fd11;
	}
	shr.u32 	%r16, %r46, 20;
	add.s32 	%r47, %r16, -54;
$L__BB1_2:
	add.s32 	%r48, %r47, -1023;
	and.b32  	%r17, %r46, -2146435073;
	or.b32  	%r18, %r17, 1072693248;
	mov.b64 	%fd107, {%r45, %r18};
	setp.lt.u32 	%p2, %r18, 1073127583;
	@%p2 bra 	$L__BB1_4;
	{
	.reg .b32 %temp; 
	mov.b64 	{%r19, %temp}, %fd107;
	}
	{
	.reg .b32 %temp; 
	mov.b64 	{%temp, %r20}, %fd107;
	}
	add.s32 	%r21, %r20, -1048576;
	mov.b64 	%fd107, {%r19, %r21};
	add.s32 	%r48, %r47, -1022;
$L__BB1_4:
	add.f64 	%fd12, %fd107, 0dBFF0000000000000;
	add.f64 	%fd13, %fd107, 0d3FF0000000000000;
	rcp.approx.ftz.f64 	%fd14, %fd13;
	neg.f64 	%fd15, %fd13;
	fma.rn.f64 	%fd16, %fd15, %fd14, 0d3FF0000000000000;
	fma.rn.f64 	%fd17, %fd16, %fd16, %fd16;
	fma.rn.f64 	%fd18, %fd17, %fd14, %fd14;
	mul.f64 	%fd19, %fd12, %fd18;
	fma.rn.f64 	%fd20, %fd12, %fd18, %fd19;
	mul.f64 	%fd21, %fd20, %fd20;
	fma.rn.f64 	%fd22, %fd21, 0d3EB0F5FF7D2CAFE2, 0d3ED0F5D241AD3B5A;
	fma.rn.f64 	%fd23, %fd22, %fd21, 0d3EF3B20A75488A3F;
	fma.rn.f64 	%fd24, %fd23, %fd21, 0d3F1745CDE4FAECD5;
	fma.rn.f64 	%fd25, %fd24, %fd21, 0d3F3C71C7258A578B;
	fma.rn.f64 	%fd26, %fd25, %fd21, 0d3F6249249242B910;
	fma.rn.f64 	%fd27, %fd26, %fd21, 0d3F89999999999DFB;
	sub.f64 	%fd28, %fd12, %fd20;
	add.f64 	%fd29, %fd28, %fd28;
	neg.f64 	%fd30, %fd20;
	fma.rn.f64 	%fd31, %fd30, %fd12, %fd29;
	mul.f64 	%fd32, %fd18, %fd31;
	fma.rn.f64 	%fd33, %fd21, %fd27, 0d3FB5555555555555;
	mov.f64 	%fd34, 0d3FB5555555555555;
	sub.f64 	%fd35, %fd34, %fd33;
	fma.rn.f64 	%fd36, %fd21, %fd27, %fd35;
	add.f64 	%fd37, %fd36, 0dBC46A4CB00B9E7B0;
	add.f64 	%fd38, %fd33, %fd37;
	sub.f64 	%fd39, %fd33, %fd38;
	add.f64 	%fd40, %fd37, %fd39;
	mul.rn.f64 	%fd41, %fd20, %fd20;
	neg.f64 	%fd42, %fd41;
	fma.rn.f64 	%fd43, %fd20, %fd20, %fd42;
	{
	.reg .b32 %temp; 
	mov.b64 	{%r22, %temp}, %fd32;
	}
	{
	.reg .b32 %temp; 
	mov.b64 	{%temp, %r23}, %fd32;
	}
	add.s32 	%r24, %r23, 1048576;
	mov.b64 	%fd44, {%r22, %r24};
	fma.rn.f64 	%fd45, %fd20, %fd44, %fd43;
	mul.rn.f64 	%fd46, %fd41, %fd20;
	neg.f64 	%fd47, %fd46;
	fma.rn.f64 	%fd48, %fd41, %fd20, %fd47;
	fma.rn.f64 	%fd49, %fd41, %fd32, %fd48;
	fma.rn.f64 	%fd50, %fd45, %fd20, %fd49;
	mul.rn.f64 	%fd51, %fd38, %fd46;
	neg.f64 	%fd52, %fd51;
	fma.rn.f64 	%fd53, %fd38, %fd46, %fd52;
	fma.rn.f64 	%fd54, %fd38, %fd50, %fd53;
	fma.rn.f64 	%fd55, %fd40, %fd46, %fd54;
	add.f64 	%fd56, %fd51, %fd55;
	sub.f64 	%fd57, %fd51, %fd56;
	add.f64 	%fd58, %fd55, %fd57;
	add.f64 	%fd59, %fd20, %fd56;
	sub.f64 	%fd60, %fd20, %fd59;
	add.f64 	%fd61, %fd56, %fd60;
	add.f64 	%fd62, %fd58, %fd61;
	add.f64 	%fd63, %fd32, %fd62;
	add.f64 	%fd64, %fd59, %fd63;
	sub.f64 	%fd65, %fd59, %fd64;
	add.f64 	%fd66, %fd63, %fd65;
	xor.b32  	%r25, %r48, -2147483648;
	mov.b32 	%r26, 1127219200;
	mov.b64 	%fd67, {%r25, %r26};
	mov.b32 	%r27, -2147483648;
	mov.b64 	%fd68, {%r27, %r26};
	sub.f64 	%fd69, %fd67, %fd68;
	fma.rn.f64 	%fd70, %fd69, 0d3FE62E42FEFA39EF, %fd64;
	fma.rn.f64 	%fd71, %fd69, 0dBFE62E42FEFA39EF, %fd70;
	sub.f64 	%fd72, %fd71, %fd64;
	sub.f64 	%fd73, %fd66, %fd72;
	fma.rn.f64 	%fd74, %fd69, 0d3C7ABC9E3B39803F, %fd73;
	add.f64 	%fd75, %fd70, %fd74;
	sub.f64 	%fd76, %fd70, %fd75;
	add.f64 	%fd77, %fd74, %fd76;
	mov.f64 	%fd78, 0d4000000000000000;
	{
	.reg .b32 %temp; 
	mov.b64 	{%temp, %r28}, %fd78;
	}
	{
	.reg .b32 %temp; 
	mov.b64 	{%r29, %temp}, %fd78;
	}
	shl.b32 	%r30, %r28, 1;
	setp.gt.u32 	%p3, %r30, -33554433;
	and.b32  	%r31, %r28, -15728641;
	selp.b32 	%r32, %r31, %r28, %p3;
	mov.b64 	%fd79, {%r29, %r32};
	mul.rn.f64 	%fd80, %fd75, %fd79;
	neg.f64 	%fd81, %fd80;
	fma.rn.f64 	%fd82, %fd75, %fd79, %fd81;
	fma.rn.f64 	%fd83, %fd77, %fd79, %fd82;
	add.f64 	%fd4, %fd80, %fd83;
	sub.f64 	%fd84, %fd80, %fd4;
	add.f64 	%fd5, %fd83, %fd84;
	fma.rn.f64 	%fd85, %fd4, 0d3FF71547652B82FE, 0d4338000000000000;
	{
	.reg .b32 %temp; 
	mov.b64 	{%r13, %temp}, %fd85;
	}
	mov.f64 	%fd86, 0dC338000000000000;
	add.rn.f64 	%fd87, %fd85, %fd86;
	fma.rn.f64 	%fd88, %fd87, 0dBFE62E42FEFA39EF, %fd4;
	fma.rn.f64 	%fd89, %fd87, 0dBC7ABC9E3B39803F, %fd88;
	fma.rn.f64 	%fd90, %fd89, 0d3E5ADE1569CE2BDF, 0d3E928AF3FCA213EA;
	fma.rn.f64 	%fd91, %fd90, %fd89, 0d3EC71DEE62401315;
	fma.rn.f64 	%fd92, %fd91, %fd89, 0d3EFA01997C89EB71;
	fma.rn.f64 	%fd93, %fd92, %fd89, 0d3F2A01A014761F65;
	fma.rn.f64 	%fd94, %fd93, %fd89, 0d3F56C16C1852B7AF;
	fma.rn.f64 	%fd95, %fd94, %fd89, 0d3F81111111122322;
	fma.rn.f64 	%fd96, %fd95, %fd89, 0d3FA55555555502A1;
	fma.rn.f64 	%fd97, %fd96, %fd89, 0d3FC5555555555511;
	fma.rn.f64 	%fd98, %fd97, %fd89, 0d3FE000000000000B;
	fma.rn.f64 	%fd99, %fd98, %fd89, 0d3FF0000000000000;
	fma.rn.f64 	%fd100, %fd99, %fd89, 0d3FF0000000000000;
	{
	.reg .b32 %temp; 
	mov.b64 	{%r14, %temp}, %fd100;
	}
	{
	.reg .b32 %temp; 
	mov.b64 	{%temp, %r15}, %fd100;
	}
	shl.b32 	%r33, %r13, 20;
	add.s32 	%r34, %r33, %r15;
	mov.b64 	%fd108, {%r14, %r34};
	{
	.reg .b32 %temp; 
	mov.b64 	{%temp, %r35}, %fd4;
	}
	mov.b32 	%f2, %r35;
	abs.f32 	%f1, %f2;
	setp.lt.f32 	%p4, %f1, 0f4086232B;
	@%p4 bra 	$L__BB1_7;
	setp.lt.f64 	%p5, %fd4, 0d0000000000000000;
	add.f64 	%fd101, %fd4, 0d7FF0000000000000;
	selp.f64 	%fd108, 0d0000000000000000, %fd101, %p5;
	setp.geu.f32 	%p6, %f1, 0f40874800;
	@%p6 bra 	$L__BB1_7;
	shr.u32 	%r36, %r13, 31;
	add.s32 	%r37, %r13, %r36;
	shr.s32 	%r38, %r37, 1;
	shl.b32 	%r39, %r38, 20;
	add.s32 	%r40, %r15, %r39;
	mov.b64 	%fd102, {%r14, %r40};
	sub.s32 	%r41, %r13, %r38;
	shl.b32 	%r42, %r41, 20;
	add.s32 	%r43, %r42, 1072693248;
	mov.b32 	%r44, 0;
	mov.b64 	%fd103, {%r44, %r43};
	mul.f64 	%fd108, %fd103, %fd102;
$L__BB1_7:
	abs.f64 	%fd104, %fd108;
	setp.eq.f64 	%p7, %fd104, 0d7FF0000000000000;
	fma.rn.f64 	%fd105, %fd108, %fd5, %fd108;
	selp.f64 	%fd106, %fd108, %fd105, %p7;
	st.param.f64 	[func_retval0], %fd106;
	ret;

}


// ===== COMPILED SASS (sm_100) =====

	.target	sm_100

	.elftype	@"ET_EXEC"


//--------------------- .note.nv.tkinfo           --------------------------
	.section	.note.nv.tkinfo,"",@"SHT_NOTE"
	.sectionflags	@"SHF_NOTE_NV_TKINFO"
	.tkinfo
        /*0018*/ 	.word	0x00000002
        /*0030*/ 	.string	""
        /*0030*/ 	.string	"ptxas"
        /*0030*/ 	.string	"Cuda compilation tools, release 13.0, V13.0.88"
        /*0030*/ 	.string	"Build cuda_13.0.r13.0/compiler.36424714_0"
        /*0030*/ 	.string	"-arch sm_100 -m 64 "



//--------------------- .note.nv.cuinfo           --------------------------
	.section	.note.nv.cuinfo,"",@"SHT_NOTE"
	.sectionflags	@"SHF_NOTE_NV_CUINFO"
        /*0018*/ 	.short	0x0002
        /*001a*/ 	.short	0x0064
        /*001c*/ 	.short	0x0082
	.zero		2


//--------------------- .nv.info                  --------------------------
	.section	.nv.info,"",@"SHT_CUDA_INFO"
	.align	4


	//----- nvinfo : EIATTR_REGCOUNT
	.align		4
        /*0000*/ 	.byte	0x04, 0x2f
        /*0002*/ 	.short	(.L_1 - .L_0)
	.align		4
.L_0:
        /*0004*/ 	.word	index@(_Z11el_velocityPfS_S_S_S_S_S_S_S_S_S_S_S_S_S_S_S_S_S_S_S_S_S_S_S_iifffiibS_S_S_)
        /*0008*/ 	.word	0x00000020


	//----- nvinfo : EIATTR_FRAME_SIZE
	.align		4
.L_1:
        /*000c*/ 	.byte	0x04, 0x11
        /*000e*/ 	.short	(.L_3 - .L_2)
	.align		4
.L_2:
        /*0010*/ 	.word	index@($_Z11el_velocityPfS_S_S_S_S_S_S_S_S_S_S_S_S_S_S_S_S_S_S_S_S_S_S_S_iifffiibS_S_S_$__internal_accurate_pow)
        /*0014*/ 	.word	0x00000000


	//----- nvinfo : EIATTR_FRAME_SIZE
	.align		4
.L_3:
        /*0018*/ 	.byte	0x04, 0x11
        /*001a*/ 	.short	(.L_5 - .L_4)
	.align		4
.L_4:
        /*001c*/ 	.word	index@($__internal_0_$__cuda_sm3x_div_rn_noftz_f32_slowpath)
        /*0020*/ 	.word	0x00000000


	//----- nvinfo : EIATTR_FRAME_SIZE
	.align		4
.L_5:
        /*0024*/ 	.byte	0x04, 0x11
        /*0026*/ 	.short	(.L_7 - .L_6)
	.align		4
.L_6:
        /*0028*/ 	.word	index@(_Z11el_velocityPfS_S_S_S_S_S_S_S_S_S_S_S_S_S_S_S_S_S_S_S_S_S_S_S_iifffiibS_S_S_)
        /*002c*/ 	.word	0x00000000


	//----- nvinfo : EIATTR_MIN_STACK_SIZE
	.align		4
.L_7:
        /*0030*/ 	.byte	0x04, 0x12
        /*0032*/ 	.short	(.L_9 - .L_8)
	.align		4
.L_8:
        /*0034*/ 	.word	index@(_Z11el_velocityPfS_S_S_S_S_S_S_S_S_S_S_S_S_S_S_S_S_S_S_S_S_S_S_S_iifffiibS_S_S_)
        /*0038*/ 	.word	0x00000000
.L_9:


//--------------------- .nv.compat                --------------------------
	.section	.nv.compat,"",@"SHT_CUDA_COMPAT_INFO"
	.align	4
        /*0000*/ 	.byte	0x02, 0x09, 0x00, 0x00, 0x02, 0x02, 0x01, 0x00, 0x02, 0x05, 0x05, 0x00, 0x03, 0x07, 0x01, 0x01
        /*0010*/ 	.byte	0x02, 0x03, 0x00, 0x00, 0x02, 0x06, 0x01, 0x00, 0x04, 0x0b, 0x08, 0x00, 0x01, 0x00, 0x00, 0x00
        /*0020*/ 	.byte	0x00, 0x00, 0x00, 0x00


//--------------------- .nv.info._Z11el_velocityPfS_S_S_S_S_S_S_S_S_S_S_S_S_S_S_S_S_S_S_S_S_S_S_S_iifffiibS_S_S_ --------------------------
	.section	.nv.info._Z11el_velocityPfS_S_S_S_S_S_S_S_S_S_S_S_S_S_S_S_S_S_S_S_S_S_S_S_iifffiibS_S_S_,"",@"SHT_CUDA_INFO"
	.sectionflags	@""
	.align	4


	//----- nvinfo : EIATTR_CUDA_API_VERSION
	.align		4
        /*0000*/ 	.byte	0x04, 0x37
        /*0002*/ 	.short	(.L_11 - .L_10)
.L_10:
        /*0004*/ 	.word	0x00000082


	//----- nvinfo : EIATTR_KPARAM_INFO
	.align		4
.L_11:
        /*0008*/ 	.byte	0x04, 0x17
        /*000a*/ 	.short	(.L_13 - .L_12)
.L_12:
        /*000c*/ 	.word	0x00000000
        /*0010*/ 	.short	0x0023
        /*0012*/ 	.short	0x00f8
        /*0014*/ 	.byte	0x00, 0xf5, 0x21, 0x00


	//----- nvinfo : EIATTR_KPARAM_INFO
	.align		4
.L_13:
        /*0018*/ 	.byte	0x04, 0x17
        /*001a*/ 	.short	(.L_15 - .L_14)
.L_14:
        /*001c*/ 	.word	0x00000000
        /*0020*/ 	.short	0x0022
        /*0022*/ 	.short	0x00f0
        /*0024*/ 	.byte	0x00, 0xf5, 0x21, 0x00


	//----- nvinfo : EIATTR_KPARAM_INFO
	.align		4
.L_15:
        /*0028*/ 	.byte	0x04, 0x17
        /*002a*/ 	.short	(.L_17 - .L_16)
.L_16:
        /*002c*/ 	.word	0x00000000
        /*0030*/ 	.short	0x0021
        /*0032*/ 	.short	0x00e8
        /*0034*/ 	.byte	0x00, 0xf5, 0x21, 0x00


	//----- nvinfo : EIATTR_KPARAM_INFO
	.align		4
.L_17:
        /*0038*/ 	.byte	0x04, 0x17
        /*003a*/ 	.short	(.L_19 - .L_18)
.L_18:
        /*003c*/ 	.word	0x00000000
        /*0040*/ 	.short	0x0020
        /*0042*/ 	.short	0x00e4
        /*0044*/ 	.byte	0x00, 0xf0, 0x05, 0x00


	//----- nvinfo : EIATTR_KPARAM_INFO
	.align		4
.L_19:
        /*0048*/ 	.byte	0x04, 0x17
        /*004a*/ 	.short	(.L_21 - .L_20)
.L_20:
        /*004c*/ 	.word	0x00000000
        /*0050*/ 	.short	0x001f
        /*0052*/ 	.short	0x00e0
        /*0054*/ 	.byte	0x00, 0xf0, 0x11, 0x00


	//----- nvinfo : EIATTR_KPARAM_INFO
	.align		4
.L_21:
        /*0058*/ 	.byte	0x04, 0x17
        /*005a*/ 	.short	(.L_23 - .L_22)
.L_22:
        /*005c*/ 	.word	0x00000000
        /*0060*/ 	.short	0x001e
        /*0062*/ 	.short	0x00dc
        /*0064*/ 	.byte	0x00, 0xf0, 0x11, 0x00


	//----- nvinfo : EIATTR_KPARAM_INFO
	.align		4
.L_23:
        /*0068*/ 	.byte	0x04, 0x17
        /*006a*/ 	.short	(.L_25 - .L_24)
.L_24:
        /*006c*/ 	.word	0x00000000
        /*0070*/ 	.short	0x001d
        /*0072*/ 	.short	0x00d8
        /*0074*/ 	.byte	0x00, 0xf0, 0x11, 0x00


	//----- nvinfo : EIATTR_KPARAM_INFO
	.align		4
.L_25:
        /*0078*/ 	.byte	0x04, 0x17
        /*007a*/ 	.short	(.L_27 - .L_26)
.L_26:
        /*007c*/ 	.word	0x00000000
        /*0080*/ 	.short	0x001c
        /*0082*/ 	.short	0x00d4
        /*0084*/ 	.byte	0x00, 0xf0, 0x11, 0x00


	//----- nvinfo : EIATTR_KPARAM_INFO
	.align		4
.L_27:
        /*0088*/ 	.byte	0x04, 0x17
        /*008a*/ 	.short	(.L_29 - .L_28)
.L_28:
        /*008c*/ 	.word	0x00000000
        /*0090*/ 	.short	0x001b
        /*0092*/ 	.short	0x00d0
        /*0094*/ 	.byte	0x00, 0xf0, 0x11, 0x00


	//----- nvinfo : EIATTR_KPARAM_INFO
	.align		4
.L_29:
        /*0098*/ 	.byte	0x04, 0x17
        /*009a*/ 	.short	(.L_31 - .L_30)
.L_30:
        /*009c*/ 	.word	0x00000000
        /*00a0*/ 	.short	0x001a
        /*00a2*/ 	.short	0x00cc
        /*00a4*/ 	.byte	0x00, 0xf0, 0x11, 0x00


	//----- nvinfo : EIATTR_KPARAM_INFO
	.align		4
.L_31:
        /*00a8*/ 	.byte	0x04, 0x17
        /*00aa*/ 	.short	(.L_33 - .L_32)
.L_32:
        /*00ac*/ 	.word	0x00000000
        /*00b0*/ 	.short	0x0019
        /*00b2*/ 	.short	0x00c8
        /*00b4*/ 	.byte	0x00, 0xf0, 0x11, 0x00


	//----- nvinfo : EIATTR_KPARAM_INFO
	.align		4
.L_33:
        /*00b8*/ 	.byte	0x04, 0x17
        /*00ba*/ 	.short	(.L_35 - .L_34)
.L_34:
        /*00bc*/ 	.word	0x00000000
        /*00c0*/ 	.short	0x0018
        /*00c2*/ 	.short	0x00c0
        /*00c4*/ 	.byte	0x00, 0xf5, 0x21, 0x00


	//----- nvinfo : EIATTR_KPARAM_INFO
	.align		4
.L_35:
        /*00c8*/ 	.byte	0x04, 0x17
        /*00ca*/ 	.short	(.L_37 - .L_36)
.L_36:
        /*00cc*/ 	.word	0x00000000
        /*00d0*/ 	.short	0x0017
        /*00d2*/ 	.short	0x00b8
        /*00d4*/ 	.byte	0x00, 0xf5, 0x21, 0x00


	//----- nvinfo : EIATTR_KPARAM_INFO
	.align		4
.L_37:
        /*00d8*/ 	.byte	0x04, 0x17
        /*00da*/ 	.short	(.L_39 - .L_38)
.L_38:
        /*00dc*/ 	.word	0x00000000
        /*00e0*/ 	.short	0x0016
        /*00e2*/ 	.short	0x00b0
        /*00e4*/ 	.byte	0x00, 0xf5, 0x21, 0x00


	//----- nvinfo : EIATTR_KPARAM_INFO
	.align		4
.L_39:
        /*00e8*/ 	.byte	0x04, 0x17
        /*00ea*/ 	.short	(.L_41 - .L_40)
.L_40:
        /*00ec*/ 	.word	0x00000000
        /*00f0*/ 	.short	0x0015
        /*00f2*/ 	.short	0x00a8
        /*00f4*/ 	.byte	0x00, 0xf5, 0x21, 0x00


	//----- nvinfo : EIATTR_KPARAM_INFO
	.align		4
.L_41:
        /*00f8*/ 	.byte	0x04, 0x17
        /*00fa*/ 	.short	(.L_43 - .L_42)
.L_42:
        /*00fc*/ 	.word	0x00000000
        /*0100*/ 	.short	0x0014
        /*0102*/ 	.short	0x00a0
        /*0104*/ 	.byte	0x00, 0xf5, 0x21, 0x00


	//----- nvinfo : EIATTR_KPARAM_INFO
	.align		4
.L_43:
        /*0108*/ 	.byte	0x04, 0x17
        /*010a*/ 	.short	(.L_45 - .L_44)
.L_44:
        /*010c*/ 	.word	0x00000000
        /*0110*/ 	.short	0x0013
        /*0112*/ 	.short	0x0098
        /*0114*/ 	.byte	0x00, 0xf5, 0x21, 0x00


	//----- nvinfo : EIATTR_KPARAM_INFO
	.align		4
.L_45:
        /*0118*/ 	.byte	0x04, 0x17
        /*011a*/ 	.short	(.L_47 - .L_46)
.L_46:
        /*011c*/ 	.word	0x00000000
        /*0120*/ 	.short	0x0012
        /*0122*/ 	.short	0x0090
        /*0124*/ 	.byte	0x00, 0xf5, 0x21, 0x00


	//----- nvinfo : EIATTR_KPARAM_INFO
	.align		4
.L_47:
        /*0128*/ 	.byte	0x04, 0x17
        /*012a*/ 	.short	(.L_49 - .L_48)
.L_48:
        /*012c*/ 	.word	0x00000000
        /*0130*/ 	.short	0x0011
        /*0132*/ 	.short	0x0088
        /*0134*/ 	.byte	0x00, 0xf5, 0x21, 0x00


	//----- nvinfo : EIATTR_KPARAM_INFO
	.align		4
.L_49:
        /*0138*/ 	.byte	0x04, 0x17
        /*013a*/ 	.short	(.L_51 - .L_50)
.L_50:
        /*013c*/ 	.word	0x00000000
        /*0140*/ 	.short	0x0010
        /*0142*/ 	.short	0x0080
        /*0144*/ 	.byte	0x00, 0xf5, 0x21, 0x00


	//----- nvinfo : EIATTR_KPARAM_INFO
	.align		4
.L_51:
        /*0148*/ 	.byte	0x04, 0x17
        /*014a*/ 	.short	(.L_53 - .L_52)
.L_52:
        /*014c*/ 	.word	0x00000000
        /*0150*/ 	.short	0x000f
        /*0152*/ 	.short	0x0078
        /*0154*/ 	.byte	0x00, 0xf5, 0x21, 0x00


	//----- nvinfo : EIATTR_KPARAM_INFO
	.align		4
.L_53:
        /*0158*/ 	.byte	0x04, 0x17
        /*015a*/ 	.short	(.L_55 - .L_54)
.L_54:
        /*015c*/ 	.word	0x00000000
        /*0160*/ 	.short	0x000e
        /*0162*/ 	.short	0x0070
        /*0164*/ 	.byte	0x00, 0xf5, 0x21, 0x00


	//----- nvinfo : EIATTR_KPARAM_INFO
	.align		4
.L_55:
        /*0168*/ 	.byte	0x04, 0x17
        /*016a*/ 	.short	(.L_57 - .L_56)
.L_56:
        /*016c*/ 	.word	0x00000000
        /*0170*/ 	.short	0x000d
        /*0172*/ 	.short	0x0068
        /*0174*/ 	.byte	0x00, 0xf5, 0x21, 0x00


	//----- nvinfo : EIATTR_KPARAM_INFO
	.align		4
.L_57:
        /*0178*/ 	.byte	0x04, 0x17
        /*017a*/ 	.short	(.L_59 - .L_58)
.L_58:
        /*017c*/ 	.word	0x00000000
        /*0180*/ 	.short	0x000c
        /*0182*/ 	.short	0x0060
        /*0184*/ 	.byte	0x00, 0xf5, 0x21, 0x00


	//----- nvinfo : EIATTR_KPARAM_INFO
	.align		4
.L_59:
        /*0188*/ 	.byte	0x04, 0x17
        /*018a*/ 	.short	(.L_61 - .L_60)
.L_60:
        /*018c*/ 	.word	0x00000000
        /*0190*/ 	.short	0x000b
        /*0192*/ 	.short	0x0058
        /*0194*/ 	.byte	0x00, 0xf5, 0x21, 0x00


	//----- nvinfo : EIATTR_KPARAM_INFO
	.align		4
.L_61:
        /*0198*/ 	.byte	0x04, 0x17
        /*019a*/ 	.short	(.L_63 - .L_62)
.L_62:
        /*019c*/ 	.word	0x00000000
        /*01a0*/ 	.short	0x000a
        /*01a2*/ 	.short	0x0050
        /*01a4*/ 	.byte	0x00, 0xf5, 0x21, 0x00


	//----- nvinfo : EIATTR_KPARAM_INFO
	.align		4
.L_63:
        /*01a8*/ 	.byte	0x04, 0x17
        /*01aa*/ 	.short	(.L_65 - .L_64)
.L_64:
        /*01ac*/ 	.word	0x00000000
        /*01b0*/ 	.short	0x0009
        /*01b2*/ 	.short	0x0048
        /*01b4*/ 	.byte	0x00, 0xf5, 0x21, 0x00


	//----- nvinfo : EIATTR_KPARAM_INFO
	.align		4
.L_65:
        /*01b8*/ 	.byte	0x04, 0x17
        /*01ba*/ 	.short	(.L_67 - .L_66)
.L_66:
        /*01bc*/ 	.word	0x00000000
        /*01c0*/ 	.short	0x0008
        /*01c2*/ 	.short	0x0040
        /*01c4*/ 	.byte	0x00, 0xf5, 0x21, 0x00


	//----- nvinfo : EIATTR_KPARAM_INFO
	.align		4
.L_67:
        /*01c8*/ 	.byte	0x04, 0x17
        /*01ca*/ 	.short	(.L_69 - .L_68)
.L_68:
        /*01cc*/ 	.word	0x00000000
        /*01d0*/ 	.short	0x0007
        /*01d2*/ 	.short	0x0038
        /*01d4*/ 	.byte	0x00, 0xf5, 0x21, 0x00


	//----- nvinfo : EIATTR_KPARAM_INFO
	.align		4
.L_69:
        /*01d8*/ 	.byte	0x04, 0x17
        /*01da*/ 	.short	(.L_71 - .L_70)
.L_70:
        /*01dc*/ 	.word	0x00000000
        /*01e0*/ 	.short	0x0006
        /*01e2*/ 	.short	0x0030
        /*01e4*/ 	.byte	0x00, 0xf5, 0x21, 0x00


	//----- nvinfo : EIATTR_KPARAM_INFO
	.align		4
.L_71:
        /*01e8*/ 	.byte	0x04, 0x17
        /*01ea*/ 	.short	(.L_73 - .L_72)
.L_72:
        /*01ec*/ 	.word	0x00000000
        /*01f0*/ 	.short	0x0005
        /*01f2*/ 	.short	0x0028
        /*01f4*/ 	.byte	0x00, 0xf5, 0x21, 0x00


	//----- nvinfo : EIATTR_KPARAM_INFO
	.align		4
.L_73:
        /*01f8*/ 	.byte	0x04, 0x17
        /*01fa*/ 	.short	(.L_75 - .L_74)
.L_74:
        /*01fc*/ 	.word	0x00000000
        /*0200*/ 	.short	0x0004
        /*0202*/ 	.short	0x0020
        /*0204*/ 	.byte	0x00, 0xf5, 0x21, 0x00


	//----- nvinfo : EIATTR_KPARAM_INFO
	.align		4
.L_75:
        /*0208*/ 	.byte	0x04, 0x17
        /*020a*/ 	.short	(.L_77 - .L_76)
.L_76:
        /*020c*/ 	.word	0x00000000
        /*0210*/ 	.short	0x0003
        /*0212*/ 	.short	0x0018
        /*0214*/ 	.byte	0x00, 0xf5, 0x21, 0x00


	//----- nvinfo : EIATTR_KPARAM_INFO
	.align		4
.L_77:
        /*0218*/ 	.byte	0x04, 0x17
        /*021a*/ 	.short	(.L_79 - .L_78)
.L_78:
        /*021c*/ 	.word	0x00000000
        /*0220*/ 	.short	0x0002
        /*0222*/ 	.short	0x0010
        /*0224*/ 	.byte	0x00, 0xf5, 0x21, 0x00


	//----- nvinfo : EIATTR_KPARAM_INFO
	.align		4
.L_79:
        /*0228*/ 	.byte	0x04, 0x17
        /*022a*/ 	.short	(.L_81 - .L_80)
.L_80:
        /*022c*/ 	.word	0x00000000
        /*0230*/ 	.short	0x0001
        /*0232*/ 	.short	0x0008
        /*0234*/ 	.byte	0x00, 0xf5, 0x21, 0x00


	//----- nvinfo : EIATTR_KPARAM_INFO
	.align		4
.L_81:
        /*0238*/ 	.byte	0x04, 0x17
        /*023a*/ 	.short	(.L_83 - .L_82)
.L_82:
        /*023c*/ 	.word	0x00000000
        /*0240*/ 	.short	0x0000
        /*0242*/ 	.short	0x0000
        /*0244*/ 	.byte	0x00, 0xf5, 0x21, 0x00


	//----- nvinfo : EIATTR_SPARSE_MMA_MASK
	.align		4
.L_83:
        /*0248*/ 	.byte	0x03, 0x50
        /*024a*/ 	.short	0x0000


	//----- nvinfo : EIATTR_MAXREG_COUNT
	.align		4
        /*024c*/ 	.byte	0x03, 0x1b
        /*024e*/ 	.short	0x00ff


	//----- nvinfo : EIATTR_MERCURY_ISA_VERSION
	.align		4
        /*0250*/ 	.byte	0x03, 0x5f
        /*0252*/ 	.short	0x0101


	//----- nvinfo : EIATTR_VRC_CTA_INIT_COUNT
	.align		4
        /*0254*/ 	.byte	0x02, 0x4a
	.zero		1
	.zero		1


	//----- nvinfo : EIATTR_EXIT_INSTR_OFFSETS
	.align		4
        /*0258*/ 	.byte	0x04, 0x1c
        /*025a*/ 	.short	(.L_85 - .L_84)


	//   ....[0]....
.L_84:
        /*025c*/ 	.word	0x00000160


	//   ....[1]....
        /*0260*/ 	.word	0x00001440


	//   ....[2]....
        /*0264*/ 	.word	0x000014d0


	//   ....[3]....
        /*0268*/ 	.word	0x00001520


	//   ....[4]....
        /*026c*/ 	.word	0x000023b0


	//   ....[5]....
        /*0270*/ 	.word	0x000023f0


	//----- nvinfo : EIATTR_CRS_STACK_SIZE
	.align		4
.L_85:
        /*0274*/ 	.byte	0x04, 0x1e
        /*0276*/ 	.short	(.L_87 - .L_86)
.L_86:
        /*0278*/ 	.word	0x00000000


	//----- nvinfo : EIATTR_CBANK_PARAM_SIZE
	.align		4
.L_87:
        /*027c*/ 	.byte	0x03, 0x19
        /*027e*/ 	.short	0x0100


	//----- nvinfo : EIATTR_PARAM_CBANK
	.align		4
        /*0280*/ 	.byte	0x04, 0x0a
        /*0282*/ 	.short	(.L_89 - .L_88)
	.align		4
.L_88:
        /*0284*/ 	.word	index@(.nv.constant0._Z11el_velocityPfS_S_S_S_S_S_S_S_S_S_S_S_S_S_S_S_S_S_S_S_S_S_S_S_iifffiibS_S_S_)
        /*0288*/ 	.short	0x0380
        /*028a*/ 	.short	0x0100


	//----- nvinfo : EIATTR_SW_WAR
	.align		4
.L_89:
        /*028c*/ 	.byte	0x04, 0x36
        /*028e*/ 	.short	(.L_91 - .L_90)
.L_90:
        /*0290*/ 	.word	0x00000008
.L_91:


//--------------------- .nv.callgraph             --------------------------
	.section	.nv.callgraph,"",@"SHT_CUDA_CALLGRAPH"
	.align	4
	.sectionentsize	8
	.align		4
        /*0000*/ 	.word	0x00000000
	.align		4
        /*0004*/ 	.word	0xffffffff
	.align		4
        /*0008*/ 	.word	0x00000000
	.align		4
        /*000c*/ 	.word	0xfffffffe
	.align		4
        /*0010*/ 	.word	0x00000000
	.align		4
        /*0014*/ 	.word	0xfffffffd
	.align		4
        /*0018*/ 	.word	0x00000000
	.align		4
        /*001c*/ 	.word	0xfffffffc


//--------------------- .text._Z11el_velocityPfS_S_S_S_S_S_S_S_S_S_S_S_S_S_S_S_S_S_S_S_S_S_S_S_iifffiibS_S_S_ --------------------------
	.section	.text._Z11el_velocityPfS_S_S_S_S_S_S_S_S_S_S_S_S_S_S_S_S_S_S_S_S_S_S_S_iifffiibS_S_S_,"ax",@progbits
	.align	128
        .global         _Z11el_velocityPfS_S_S_S_S_S_S_S_S_S_S_S_S_S_S_S_S_S_S_S_S_S_S_S_iifffiibS_S_S_
        .type           _Z11el_velocityPfS_S_S_S_S_S_S_S_S_S_S_S_S_S_S_S_S_S_S_S_S_S_S_S_iifffiibS_S_S_,@function
        .size           _Z11el_velocityPfS_S_S_S_S_S_S_S_S_S_S_S_S_S_S_S_S_S_S_S_S_S_S_S_iifffiibS_S_S_,(.L_x_55 - _Z11el_velocityPfS_S_S_S_S_S_S_S_S_S_S_S_S_S_S_S_S_S_S_S_S_S_S_S_iifffiibS_S_S_)
        .other          _Z11el_velocityPfS_S_S_S_S_S_S_S_S_S_S_S_S_S_S_S_S_S_S_S_S_S_S_S_iifffiibS_S_S_,@"STO_CUDA_ENTRY STV_DEFAULT"
_Z11el_velocityPfS_S_S_S_S_S_S_S_S_S_S_S_S_S_S_S_S_S_S_S_S_S_S_S_iifffiibS_S_S_:
.text._Z11el_velocityPfS_S_S_S_S_S_S_S_S_S_S_S_S_S_S_S_S_S_S_S_S_S_S_S_iifffiibS_S_S_:
[----:B------:R-:W-:Y:S01]  /*0000*/  LDC R1, c[0x0][0x37c] ;  /* 0x0000df00ff017b82 */ /* 0x000fe20000000800 */
[----:B------:R-:W0:Y:S01]  /*0010*/  LDCU.U8 UR4, c[0x0][0x464] ;  /* 0x00008c80ff0477ac */ /* 0x000e220008000000 */
[----:B------:R-:W1:Y:S06]  /*0020*/  S2R R3, SR_TID.X ;  /* 0x0000000000037919 */ /* 0x000e6c0000002100 */
[----:B------:R-:W1:Y:S01]  /*0030*/  LDC R6, c[0x0][0x360] ;  /* 0x0000d800ff067b82 */ /* 0x000e620000000800 */
[----:B------:R-:W2:Y:S01]  /*0040*/  LDCU.64 UR8, c[0x0][0x358] ;  /* 0x00006b00ff0877ac */ /* 0x000ea20008000a00 */
[----:B------:R-:W3:Y:S06]  /*0050*/  S2R R0, SR_TID.Y ;  /* 0x0000000000007919 */ /* 0x000eec0000002200 */
[----:B------:R-:W1:Y:S08]  /*0060*/  S2UR UR5, SR_CTAID.X ;  /* 0x00000000000579c3 */ /* 0x000e700000002500 */
[----:B------:R-:W3:Y:S01]  /*0070*/  S2UR UR6, SR_CTAID.Y ;  /* 0x00000000000679c3 */ /* 0x000ee20000002600 */
[----:B0-----:R-:W-:-:S04]  /*0080*/  UPRMT UR4, UR4, 0x8880, URZ ;  /* 0x0000888004047896 */ /* 0x001fc800080000ff */
[----:B------:R-:W-:-:S03]  /*0090*/  UISETP.NE.AND UP0, UPT, UR4, URZ, UPT ;  /* 0x000000ff0400728c */ /* 0x000fc6000bf05270 */
[----:B------:R-:W3:Y:S01]  /*00a0*/  LDC R17, c[0x0][0x364] ;  /* 0x0000d900ff117b82 */ /* 0x000ee20000000800 */
[----:B-1----:R-:W-:Y:S02]  /*00b0*/  IMAD R6, R6, UR5, R3 ;  /* 0x0000000506067c24 */ /* 0x002fe4000f8e0203 */
[----:B---3--:R-:W-:-:S03]  /*00c0*/  IMAD R17, R17, UR6, R0 ;  /* 0x0000000611117c24 */ /* 0x008fc6000f8e0200 */
[----:B--2---:R-:W-:Y:S05]  /*00d0*/  BRA.U !UP0, `(.L_x_0) ;  /* 0x0000001108dc7547 */ /* 0x004fea000b800000 */
[----:B------:R-:W0:Y:S01]  /*00e0*/  LDCU UR4, c[0x0][0x460] ;  /* 0x00008c00ff0477ac */ /* 0x000e220008000800 */
[----:B------:R-:W0:Y:S02]  /*00f0*/  LDCU.64 UR6, c[0x0][0x448] ;  /* 0x00008900ff0677ac */ /* 0x000e240008000a00 */
[----:B0-----:R-:W-:-:S06]  /*0100*/  UIADD3 UR4, UPT, UPT, UR6, -0x3, -UR4 ;  /* 0xfffffffd06047890 */ /* 0x001fcc000fffe804 */
[----:B------:R-:W-:Y:S01]  /*0110*/  ISETP.GT.AND P0, PT, R6, UR4, PT ;  /* 0x0000000406007c0c */ /* 0x000fe2000bf04270 */
[----:B------:R-:W-:-:S03]  /*0120*/  UIADD3 UR4, UPT, UPT, UR7, -0x3, URZ ;  /* 0xfffffffd07047890 */ /* 0x000fc6000fffe0ff */
[----:B------:R-:W-:-:S04]  /*0130*/  ISETP.LT.OR P0, PT, R6, 0x2, P0 ;  /* 0x000000020600780c */ /* 0x000fc80000701670 */
[----:B------:R-:W-:-:S04]  /*0140*/  ISETP.LT.U32.OR P0, PT, R17, 0x2, P0 ;  /* 0x000000021100780c */ /* 0x000fc80000701470 */
[----:B------:R-:W-:-:S13]  /*0150*/  ISETP.GT.OR P0, PT, R17, UR4, P0 ;  /* 0x0000000411007c0c */ /* 0x000fda0008704670 */
[----:B------:R-:W-:Y:S05]  /*0160*/  @P0 EXIT ;  /* 0x000000000000094d */ /* 0x000fea0003800000 */
[----:B------:R-:W0:Y:S01]  /*0170*/  LDC.64 R4, c[0x0][0x390] ;  /* 0x0000e400ff047b82 */ /* 0x000e220000000a00 */
[----:B------:R-:W1:Y:S01]  /*0180*/  LDCU.64 UR4, c[0x0][0x390] ;  /* 0x00007200ff0477ac */ /* 0x000e620008000a00 */
[----:B------:R-:W-:-:S05]  /*0190*/  IMAD R9, R17, UR6, RZ ;  /* 0x0000000611097c24 */ /* 0x000fca000f8e02ff */
[CC--:B------:R-:W-:Y:S01]  /*01a0*/  IADD3 R11, P0, PT, R6.reuse, R9.reuse, RZ ;  /* 0x00000009060b7210 */ /* 0x0c0fe20007f1e0ff */
[----:B------:R-:W2:Y:S01]  /*01b0*/  LDC R19, c[0x0][0x454] ;  /* 0x00011500ff137b82 */ /* 0x000ea20000000800 */
[----:B------:R-:W-:Y:S02]  /*01c0*/  IADD3 R13, PT, PT, R6, R9, RZ ;  /* 0x00000009060d7210 */ /* 0x000fe40007ffe0ff */
[----:B------:R-:W-:Y:S02]  /*01d0*/  LEA.HI.X.SX32 R0, R9, RZ, 0x1, P0 ;  /* 0x000000ff09007211 */ /* 0x000fe400000f0eff */
[C---:B------:R-:W-:Y:S02]  /*01e0*/  SHF.L.U32 R12, R11.reuse, 0x2, RZ ;  /* 0x000000020b0c7819 */ /* 0x040fe400000006ff */
[----:B------:R-:W-:Y:S02]  /*01f0*/  SHF.L.U64.HI R11, R11, 0x2, R0 ;  /* 0x000000020b0b7819 */ /* 0x000fe40000010200 */
[----:B-1----:R-:W-:-:S04]  /*0200*/  IADD3 R14, P0, PT, R12, UR4, RZ ;  /* 0x000000040c0e7c10 */ /* 0x002fc8000ff1e0ff */
[----:B------:R-:W-:Y:S01]  /*0210*/  IADD3.X R15, PT, PT, R11, UR5, RZ, P0, !PT ;  /* 0x000000050b0f7c10 */ /* 0x000fe200087fe4ff */
[----:B0-----:R-:W-:-:S04]  /*0220*/  IMAD.WIDE R4, R13, 0x4, R4 ;  /* 0x000000040d047825 */ /* 0x001fc800078e0204 */
[----:B------:R-:W3:Y:S04]  /*0230*/  LDG.E R14, desc[UR8][R14.64+0x4] ;  /* 0x000004080e0e7981 */ /* 0x000ee8000c1e1900 */
[----:B------:R-:W4:Y:S04]  /*0240*/  LDG.E R0, desc[UR8][R4.64+0x8] ;  /* 0x0000080804007981 */ /* 0x000f28000c1e1900 */
[----:B------:R-:W4:Y:S04]  /*0250*/  LDG.E R7, desc[UR8][R4.64+-0x4] ;  /* 0xfffffc0804077981 */ /* 0x000f28000c1e1900 */
[----:B------:R-:W3:Y:S01]  /*0260*/  LDG.E R3, desc[UR8][R4.64] ;  /* 0x0000000804037981 */ /* 0x000ee2000c1e1900 */
[----:B--2---:R-:W0:Y:S01]  /*0270*/  MUFU.RCP R8, R19 ;  /* 0x0000001300087308 */ /* 0x004e220000001000 */
[----:B------:R-:W-:Y:S01]  /*0280*/  BSSY.RECONVERGENT B2, `(.L_x_1) ;  /* 0x0000011000027945 */ /* 0x000fe20003800200 */
[----:B----4-:R-:W-:-:S04]  /*0290*/  FADD R0, R0, -R7 ;  /* 0x8000000700007221 */ /* 0x010fc80000000000 */
[----:B------:R-:W-:Y:S01]  /*02a0*/  FMUL R7, R0, 0.041666667908430099487 ;  /* 0x3d2aaaab00077820 */ /* 0x000fe20000400000 */
[----:B---3--:R-:W-:-:S04]  /*02b0*/  FADD R2, R14, -R3 ;  /* 0x800000030e027221 */ /* 0x008fc80000000000 */
[----:B------:R-:W-:Y:S01]  /*02c0*/  FFMA R2, R2, 1.125, -R7 ;  /* 0x3f90000002027823 */ /* 0x000fe20000000807 */
[----:B0-----:R-:W-:-:S03]  /*02d0*/  FFMA R3, R8, -R19, 1 ;  /* 0x3f80000008037423 */ /* 0x001fc60000000813 */
[----:B------:R-:W0:Y:S01]  /*02e0*/  FCHK P0, R2, R19 ;  /* 0x0000001302007302 */ /* 0x000e220000000000 */
[----:B------:R-:W-:-:S04]  /*02f0*/  FFMA R3, R8, R3, R8 ;  /* 0x0000000308037223 */ /* 0x000fc80000000008 */
[----:B------:R-:W-:-:S04]  /*0300*/  FFMA R0, R2, R3, RZ ;  /* 0x0000000302007223 */ /* 0x000fc800000000ff */
[----:B------:R-:W-:-:S04]  /*0310*/  FFMA R4, R0, -R19, R2 ;  /* 0x8000001300047223 */ /* 0x000fc80000000002 */
[----:B------:R-:W-:Y:S01]  /*0320*/  FFMA R3, R3, R4, R0 ;  /* 0x0000000403037223 */ /* 0x000fe20000000000 */
[----:B0-----:R-:W-:Y:S06]  /*0330*/  @!P0 BRA `(.L_x_2) ;  /* 0x0000000000148947 */ /* 0x001fec0003800000 */
[----:B------:R-:W0:Y:S01]  /*0340*/  LDCU UR4, c[0x0][0x454] ;  /* 0x00008a80ff0477ac */ /* 0x000e220008000800 */
[----:B------:R-:W-:Y:S01]  /*0350*/  MOV R4, 0x380 ;  /* 0x0000038000047802 */ /* 0x000fe20000000f00 */
[----:B0-----:R-:W-:-:S07]  /*0360*/  IMAD.U32 R5, RZ, RZ, UR4 ;  /* 0x00000004ff057e24 */ /* 0x001fce000f8e00ff */
[----:B------:R-:W-:Y:S05]  /*0370*/  CALL.REL.NOINC `($__internal_0_$__cuda_sm3x_div_rn_noftz_f32_slowpath) ;  /* 0x0000002000207944 */ /* 0x000fea0003c00000 */
[----:B------:R-:W-:-:S07]  /*0380*/  MOV R3, R2 ;  /* 0x0000000200037202 */ /* 0x000fce0000000f00 */
.L_x_2:
[----:B------:R-:W-:Y:S05]  /*0390*/  BSYNC.RECONVERGENT B2 ;  /* 0x0000000000027941 */ /* 0x000fea0003800200 */
.L_x_1:
[----:B------:R-:W0:Y:S08]  /*03a0*/  LDC R19, c[0x0][0x448] ;  /* 0x00011200ff137b82 */ /* 0x000e300000000800 */
[----:B------:R-:W1:Y:S08]  /*03b0*/  LDC.64 R4, c[0x0][0x3a0] ;  /* 0x0000e800ff047b82 */ /* 0x000e700000000a00 */
[----:B------:R-:W2:Y:S01]  /*03c0*/  LDC R25, c[0x0][0x458] ;  /* 0x00011600ff197b82 */ /* 0x000ea20000000800 */
[----:B0-----:R-:W-:-:S02]  /*03d0*/  IADD3 R10, PT, PT, R13, R19, RZ ;  /* 0x000000130d0a7210 */ /* 0x001fc40007ffe0ff */
[----:B------:R-:W-:-:S03]  /*03e0*/  IADD3 R9, PT, PT, R6, -R19, R9 ;  /* 0x8000001306097210 */ /* 0x000fc60007ffe009 */
[----:B------:R-:W-:Y:S02]  /*03f0*/  IMAD R21, R19, -0x3, R10 ;  /* 0xfffffffd13157824 */ /* 0x000fe400078e020a */
[----:B-1----:R-:W-:-:S04]  /*0400*/  IMAD.WIDE R14, R13, 0x4, R4 ;  /* 0x000000040d0e7825 */ /* 0x002fc800078e0204 */
[----:B------:R-:W-:Y:S01]  /*0410*/  IMAD.WIDE R20, R21, 0x4, R4 ;  /* 0x0000000415147825 */ /* 0x000fe200078e0204 */
[----:B------:R-:W3:Y:S03]  /*0420*/  LDG.E R0, desc[UR8][R14.64] ;  /* 0x000000080e007981 */ /* 0x000ee6000c1e1900 */
[----:B------:R-:W-:Y:S02]  /*0430*/  IMAD.WIDE R18, R19, 0x4, R14 ;  /* 0x0000000413127825 */ /* 0x000fe400078e020e */
[----:B------:R-:W4:Y:S02]  /*0440*/  LDG.E R21, desc[UR8][R20.64] ;  /* 0x0000000814157981 */ /* 0x000f24000c1e1900 */
[----:B------:R-:W-:Y:S02]  /*0450*/  IMAD.WIDE R4, R9, 0x4, R4 ;  /* 0x0000000409047825 */ /* 0x000fe400078e0204 */
[----:B------:R-:W4:Y:S04]  /*0460*/  LDG.E R18, desc[UR8][R18.64] ;  /* 0x0000000812127981 */ /* 0x000f28000c1e1900 */
[----:B------:R-:W3:Y:S01]  /*0470*/  LDG.E R5, desc[UR8][R4.64] ;  /* 0x0000000804057981 */ /* 0x000ee2000c1e1900 */
[----:B--2---:R-:W0:Y:S01]  /*0480*/  MUFU.RCP R8, R25 ;  /* 0x0000001900087308 */ /* 0x004e220000001000 */
[----:B------:R-:W-:Y:S01]  /*0490*/  BSSY.RECONVERGENT B2, `(.L_x_3) ;  /* 0x0000011000027945 */ /* 0x000fe20003800200 */
[----:B0-----:R-:W-:-:S04]  /*04a0*/  FFMA R23, R8, -R25, 1 ;  /* 0x3f80000008177423 */ /* 0x001fc80000000819 */
[----:B------:R-:W-:Y:S01]  /*04b0*/  FFMA R23, R8, R23, R8 ;  /* 0x0000001708177223 */ /* 0x000fe20000000008 */
[----:B----4-:R-:W-:Y:S01]  /*04c0*/  FADD R2, R18, -R21 ;  /* 0x8000001512027221 */ /* 0x010fe20000000000 */
[----:B---3--:R-:W-:-:S03]  /*04d0*/  FADD R0, R0, -R5 ;  /* 0x8000000500007221 */ /* 0x008fc60000000000 */
[----:B------:R-:W-:-:S04]  /*04e0*/  FMUL R7, R2, 0.041666667908430099487 ;  /* 0x3d2aaaab02077820 */ /* 0x000fc80000400000 */
[----:B------:R-:W-:-:S04]  /*04f0*/  FFMA R2, R0, 1.125, -R7 ;  /* 0x3f90000000027823 */ /* 0x000fc80000000807 */
[----:B------:R-:W0:Y:S01]  /*0500*/  FCHK P0, R2, R25 ;  /* 0x0000001902007302 */ /* 0x000e220000000000 */
        /* <DEDUP_REMOVED lines=9> */
.L_x_4:
[----:B------:R-:W-:Y:S05]  /*05a0*/  BSYNC.RECONVERGENT B2 ;  /* 0x0000000000027941 */ /* 0x000fea0003800200 */
.L_x_3:
[----:B------:R-:W0:Y:S01]  /*05b0*/  LDCU UR4, c[0x0][0x460] ;  /* 0x00008c00ff0477ac */ /* 0x000e220008000800 */
[----:B------:R-:W-:Y:S01]  /*05c0*/  BSSY.RECONVERGENT B2, `(.L_x_5) ;  /* 0x000002b000027945 */ /* 0x000fe20003800200 */
[----:B------:R-:W0:Y:S01]  /*05d0*/  LDCU UR6, c[0x0][0x45c] ;  /* 0x00008b80ff0677ac */ /* 0x000e220008000800 */
[----:B------:R-:W1:Y:S01]  /*05e0*/  LDCU UR5, c[0x0][0x448] ;  /* 0x00008900ff0577ac */ /* 0x000e620008000800 */
[----:B0-----:R-:W-:-:S04]  /*05f0*/  UIADD3 UR4, UPT, UPT, UR4, UR6, URZ ;  /* 0x0000000604047290 */ /* 0x001fc8000fffe0ff */
[----:B------:R-:W-:-:S04]  /*0600*/  ULOP3.LUT UR4, URZ, UR4, URZ, 0x33, !UPT ;  /* 0x00000004ff047292 */ /* 0x000fc8000f8e33ff */
[----:B-1----:R-:W-:-:S06]  /*0610*/  UIADD3 UR4, UPT, UPT, UR4, UR5, URZ ;  /* 0x0000000504047290 */ /* 0x002fcc000fffe0ff */
[----:B------:R-:W-:-:S04]  /*0620*/  ISETP.GT.AND P0, PT, R6, UR4, PT ;  /* 0x0000000406007c0c */ /* 0x000fc8000bf04270 */
[----:B------:R-:W-:-:S13]  /*0630*/  ISETP.LT.OR P0, PT, R6, UR6, P0 ;  /* 0x0000000606007c0c */ /* 0x000fda0008701670 */
[----:B------:R-:W-:Y:S05]  /*0640*/  @!P0 BRA `(.L_x_6) ;  /* 0x0000000000888947 */ /* 0x000fea0003800000 */
[----:B------:R-:W0:Y:S01]  /*0650*/  LDCU.128 UR12, c[0x0][0x400] ;  /* 0x00008000ff0c77ac */ /* 0x000e220008000c00 */
[----:B------:R-:W1:Y:S01]  /*0660*/  LDC.64 R4, c[0x0][0x3a8] ;  /* 0x0000ea00ff047b82 */ /* 0x000e620000000a00 */
[----:B------:R-:W-:Y:S01]  /*0670*/  SHF.L.U32 R20, R6, 0x2, RZ ;  /* 0x0000000206147819 */ /* 0x000fe200000006ff */
[----:B------:R-:W2:Y:S01]  /*0680*/  LDCU.64 UR4, c[0x0][0x410] ;  /* 0x00008200ff0477ac */ /* 0x000ea20008000a00 */
[----:B------:R-:W-:Y:S02]  /*0690*/  SHF.R.U32.HI R2, RZ, 0x1e, R6 ;  /* 0x0000001eff027819 */ /* 0x000fe40000011606 */
[C---:B0-----:R-:W-:Y:S02]  /*06a0*/  IADD3 R22, P2, PT, R20.reuse, UR14, RZ ;  /* 0x0000000e14167c10 */ /* 0x041fe4000ff5e0ff */
[----:B--2---:R-:W-:Y:S02]  /*06b0*/  IADD3 R18, P1, PT, R20, UR4, RZ ;  /* 0x0000000414127c10 */ /* 0x004fe4000ff3e0ff */
[C---:B------:R-:W-:Y:S01]  /*06c0*/  IADD3.X R23, PT, PT, R2.reuse, UR15, RZ, P2, !PT ;  /* 0x0000000f02177c10 */ /* 0x040fe200097fe4ff */
[----:B-1----:R-:W-:Y:S01]  /*06d0*/  IMAD.WIDE R4, R13, 0x4, R4 ;  /* 0x000000040d047825 */ /* 0x002fe200078e0204 */
[----:B------:R-:W-:-:S03]  /*06e0*/  IADD3.X R19, PT, PT, R2, UR5, RZ, P1, !PT ;  /* 0x0000000502137c10 */ /* 0x000fc60008ffe4ff */
[----:B------:R-:W2:Y:S04]  /*06f0*/  LDG.E R22, desc[UR8][R22.64] ;  /* 0x0000000816167981 */ /* 0x000ea8000c1e1900 */
[----:B------:R-:W3:Y:S04]  /*0700*/  LDG.E R7, desc[UR8][R4.64] ;  /* 0x0000000804077981 */ /* 0x000ee8000c1e1900 */
[----:B------:R-:W3:Y:S01]  /*0710*/  LDG.E R16, desc[UR8][R18.64] ;  /* 0x0000000812107981 */ /* 0x000ee2000c1e1900 */
[----:B------:R-:W-:-:S04]  /*0720*/  IADD3 R20, P1, PT, R20, UR12, RZ ;  /* 0x0000000c14147c10 */ /* 0x000fc8000ff3e0ff */
[----:B------:R-:W-:Y:S01]  /*0730*/  IADD3.X R21, PT, PT, R2, UR13, RZ, P1, !PT ;  /* 0x0000000d02157c10 */ /* 0x000fe20008ffe4ff */
[----:B--2---:R-:W-:-:S04]  /*0740*/  FMUL R25, R3, R22 ;  /* 0x0000001603197220 */ /* 0x004fc80000400000 */
[----:B---3--:R-:W-:-:S05]  /*0750*/  FFMA R16, R16, R7, R25 ;  /* 0x0000000710107223 */ /* 0x008fca0000000019 */
[----:B------:R0:W-:Y:S04]  /*0760*/  STG.E desc[UR8][R4.64], R16 ;  /* 0x0000001004007986 */ /* 0x0001e8000c101908 */
[----:B------:R-:W2:Y:S01]  /*0770*/  LDG.E R20, desc[UR8][R20.64] ;  /* 0x0000000814147981 */ /* 0x000ea2000c1e1900 */
[----:B------:R-:W-:Y:S01]  /*0780*/  BSSY.RECONVERGENT B3, `(.L_x_7) ;  /* 0x000000d000037945 */ /* 0x000fe20003800200 */
[----:B--2---:R-:W1:Y:S08]  /*0790*/  MUFU.RCP R7, R20 ;  /* 0x0000001400077308 */ /* 0x004e700000001000 */
[----:B------:R-:W2:Y:S01]  /*07a0*/  FCHK P1, R3, R20 ;  /* 0x0000001403007302 */ /* 0x000ea20000020000 */
[----:B-1----:R-:W-:-:S04]  /*07b0*/  FFMA R2, -R20, R7, 1 ;  /* 0x3f80000014027423 */ /* 0x002fc80000000107 */
[----:B------:R-:W-:-:S04]  /*07c0*/  FFMA R2, R7, R2, R7 ;  /* 0x0000000207027223 */ /* 0x000fc80000000007 */
[----:B------:R-:W-:-:S04]  /*07d0*/  FFMA R7, R3, R2, RZ ;  /* 0x0000000203077223 */ /* 0x000fc800000000ff */
[----:B------:R-:W-:-:S04]  /*07e0*/  FFMA R8, -R20, R7, R3 ;  /* 0x0000000714087223 */ /* 0x000fc80000000103 */
[----:B------:R-:W-:Y:S01]  /*07f0*/  FFMA R2, R2, R8, R7 ;  /* 0x0000000802027223 */ /* 0x000fe20000000007 */
[----:B0-2---:R-:W-:Y:S06]  /*0800*/  @!P1 BRA `(.L_x_8) ;  /* 0x0000000000109947 */ /* 0x005fec0003800000 */
[----:B------:R-:W-:Y:S01]  /*0810*/  IMAD.MOV.U32 R2, RZ, RZ, R3 ;  /* 0x000000ffff027224 */ /* 0x000fe200078e0003 */
[----:B------:R-:W-:Y:S02]  /*0820*/  MOV R5, R20 ;  /* 0x0000001400057202 */ /* 0x000fe40000000f00 */
[----:B------:R-:W-:-:S07]  /*0830*/  MOV R4, 0x850 ;  /* 0x0000085000047802 */ /* 0x000fce0000000f00 */
[----:B------:R-:W-:Y:S05]  /*0840*/  CALL.REL.NOINC `($__internal_0_$__cuda_sm3x_div_rn_noftz_f32_slowpath) ;  /* 0x0000001800ec7944 */ /* 0x000fea0003c00000 */
.L_x_8:
[----:B------:R-:W-:Y:S05]  /*0850*/  BSYNC.RECONVERGENT B3 ;  /* 0x0000000000037941 */ /* 0x000fea0003800200 */
.L_x_7:
[----:B------:R-:W-:-:S07]  /*0860*/  FADD R3, R16, R2 ;  /* 0x0000000210037221 */ /* 0x000fce0000000000 */
.L_x_6:
[----:B------:R-:W-:Y:S05]  /*0870*/  BSYNC.RECONVERGENT B2 ;  /* 0x0000000000027941 */ /* 0x000fea0003800200 */
.L_x_5:
[----:B------:R-:W0:Y:S01]  /*0880*/  LDCU UR4, c[0x0][0x44c] ;  /* 0x00008980ff0477ac */ /* 0x000e220008000800 */
[----:B------:R-:W-:Y:S01]  /*0890*/  BSSY.RECONVERGENT B2, `(.L_x_9) ;  /* 0x0000024000027945 */ /* 0x000fe20003800200 */
[----:B------:R-:W0:Y:S02]  /*08a0*/  LDCU UR5, c[0x0][0x45c] ;  /* 0x00008b80ff0577ac */ /* 0x000e240008000800 */
[----:B0-----:R-:W-:-:S06]  /*08b0*/  UIADD3 UR4, UPT, UPT, UR4, -UR5, URZ ;  /* 0x8000000504047290 */ /* 0x001fcc000fffe0ff */
[----:B------:R-:W-:-:S04]  /*08c0*/  ISETP.GT.AND P1, PT, R17, UR4, PT ;  /* 0x0000000411007c0c */ /* 0x000fc8000bf24270 */
[----:B------:R-:W-:-:S13]  /*08d0*/  ISETP.LT.OR P1, PT, R17, UR5, P1 ;  /* 0x0000000511007c0c */ /* 0x000fda0008f21670 */
[----:B------:R-:W-:Y:S05]  /*08e0*/  @!P1 BRA `(.L_x_10) ;  /* 0x0000000000789947 */ /* 0x000fea0003800000 */
[----:B------:R-:W0:Y:S08]  /*08f0*/  LDC.64 R18, c[0x0][0x420] ;  /* 0x00010800ff127b82 */ /* 0x000e300000000a00 */
[----:B------:R-:W1:Y:S08]  /*0900*/  LDC.64 R22, c[0x0][0x428] ;  /* 0x00010a00ff167b82 */ /* 0x000e700000000a00 */
[----:B------:R-:W2:Y:S01]  /*0910*/  LDC.64 R4, c[0x0][0x3b0] ;  /* 0x0000ec00ff047b82 */ /* 0x000ea20000000a00 */
[----:B0-----:R-:W-:-:S07]  /*0920*/  IMAD.WIDE.U32 R18, R17, 0x4, R18 ;  /* 0x0000000411127825 */ /* 0x001fce00078e0012 */
[----:B------:R-:W0:Y:S01]  /*0930*/  LDC.64 R20, c[0x0][0x418] ;  /* 0x00010600ff147b82 */ /* 0x000e220000000a00 */
[----:B------:R-:W3:Y:S01]  /*0940*/  LDG.E R19, desc[UR8][R18.64] ;  /* 0x0000000812137981 */ /* 0x000ee2000c1e1900 */
[----:B-1----:R-:W-:-:S05]  /*0950*/  IMAD.WIDE.U32 R22, R17, 0x4, R22 ;  /* 0x0000000411167825 */ /* 0x002fca00078e0016 */
[----:B------:R-:W4:Y:S01]  /*0960*/  LDG.E R16, desc[UR8][R22.64] ;  /* 0x0000000816107981 */ /* 0x000f22000c1e1900 */
[----:B--2---:R-:W-:-:S05]  /*0970*/  IMAD.WIDE R4, R13, 0x4, R4 ;  /* 0x000000040d047825 */ /* 0x004fca00078e0204 */
[----:B------:R-:W4:Y:S01]  /*0980*/  LDG.E R7, desc[UR8][R4.64] ;  /* 0x0000000804077981 */ /* 0x000f22000c1e1900 */
[----:B0-----:R-:W-:-:S04]  /*0990*/  IMAD.WIDE.U32 R20, R17, 0x4, R20 ;  /* 0x0000000411147825 */ /* 0x001fc800078e0014 */
[----:B---3--:R-:W-:-:S04]  /*09a0*/  FMUL R25, R0, R19 ;  /* 0x0000001300197220 */ /* 0x008fc80000400000 */
[----:B----4-:R-:W-:-:S05]  /*09b0*/  FFMA R16, R16, R7, R25 ;  /* 0x0000000710107223 */ /* 0x010fca0000000019 */
        /* <DEDUP_REMOVED lines=11> */
[----:B------:R-:W-:Y:S01]  /*0a70*/  MOV R2, R0 ;  /* 0x0000000000027202 */ /* 0x000fe20000000f00 */
[----:B------:R-:W-:Y:S01]  /*0a80*/  IMAD.MOV.U32 R5, RZ, RZ, R21 ;  /* 0x000000ffff057224 */ /* 0x000fe200078e0015 */
[----:B------:R-:W-:-:S07]  /*0a90*/  MOV R4, 0xab0 ;  /* 0x00000ab000047802 */ /* 0x000fce0000000f00 */
[----:B------:R-:W-:Y:S05]  /*0aa0*/  CALL.REL.NOINC `($__internal_0_$__cuda_sm3x_div_rn_noftz_f32_slowpath) ;  /* 0x0000001800547944 */ /* 0x000fea0003c00000 */
.L_x_12:
[----:B------:R-:W-:Y:S05]  /*0ab0*/  BSYNC.RECONVERGENT B3 ;  /* 0x0000000000037941 */ /* 0x000fea0003800200 */
.L_x_11:
[----:B------:R-:W-:-:S07]  /*0ac0*/  FADD R0, R16, R2 ;  /* 0x0000000210007221 */ /* 0x000fce0000000000 */
.L_x_10:
[----:B------:R-:W-:Y:S05]  /*0ad0*/  BSYNC.RECONVERGENT B2 ;  /* 0x0000000000027941 */ /* 0x000fea0003800200 */
.L_x_9:
[----:B------:R-:W0:Y:S01]  /*0ae0*/  LDC.64 R20, c[0x0][0x3d8] ;  /* 0x0000f600ff147b82 */ /* 0x000e220000000a00 */
[----:B------:R-:W1:Y:S07]  /*0af0*/  LDCU.64 UR4, c[0x0][0x3a0] ;  /* 0x00007400ff0477ac */ /* 0x000e6e0008000a00 */
[----:B------:R-:W2:Y:S08]  /*0b00*/  LDC.64 R4, c[0x0][0x380] ;  /* 0x0000e000ff047b82 */ /* 0x000eb00000000a00 */
[----:B------:R-:W3:Y:S01]  /*0b10*/  LDC.64 R18, c[0x0][0x450] ;  /* 0x00011400ff127b82 */ /* 0x000ee20000000a00 */
[----:B0-----:R-:W-:-:S06]  /*0b20*/  IMAD.WIDE R20, R13, 0x4, R20 ;  /* 0x000000040d147825 */ /* 0x001fcc00078e0214 */
[----:B------:R-:W4:Y:S01]  /*0b30*/  LDG.E R21, desc[UR8][R20.64] ;  /* 0x0000000814157981 */ /* 0x000f22000c1e1900 */
[----:B--2---:R-:W-:-:S05]  /*0b40*/  IMAD.WIDE R4, R13, 0x4, R4 ;  /* 0x000000040d047825 */ /* 0x004fca00078e0204 */
[----:B------:R-:W3:Y:S01]  /*0b50*/  LDG.E R8, desc[UR8][R4.64] ;  /* 0x0000000804087981 */ /* 0x000ee2000c1e1900 */
[----:B------:R-:W-:Y:S01]  /*0b60*/  FADD R0, R0, R3 ;  /* 0x0000000300007221 */ /* 0x000fe20000000000 */
[----:B-1----:R-:W-:-:S04]  /*0b70*/  IADD3 R2, P2, PT, R12, UR4, RZ ;  /* 0x000000040c027c10 */ /* 0x002fc8000ff5e0ff */
[----:B------:R-:W-:Y:S01]  /*0b80*/  IADD3.X R3, PT, PT, R11, UR5, RZ, P2, !PT ;  /* 0x000000050b037c10 */ /* 0x000fe200097fe4ff */
[----:B----4-:R-:W-:-:S04]  /*0b90*/  FMUL R7, R0, R21 ;  /* 0x0000001500077220 */ /* 0x010fc80000400000 */
[----:B---3--:R-:W-:-:S05]  /*0ba0*/  FFMA R7, R7, R18, R8 ;  /* 0x0000001207077223 */ /* 0x008fca0000000008 */
[----:B------:R0:W-:Y:S04]  /*0bb0*/  STG.E desc[UR8][R4.64], R7 ;  /* 0x0000000704007986 */ /* 0x0001e8000c101908 */
[----:B------:R-:W2:Y:S04]  /*0bc0*/  LDG.E R2, desc[UR8][R2.64+0x4] ;  /* 0x0000040802027981 */ /* 0x000ea8000c1e1900 */
[----:B------:R-:W2:Y:S04]  /*0bd0*/  LDG.E R21, desc[UR8][R14.64+-0x8] ;  /* 0xfffff8080e157981 */ /* 0x000ea8000c1e1900 */
[----:B------:R-:W3:Y:S04]  /*0be0*/  LDG.E R0, desc[UR8][R14.64] ;  /* 0x000000080e007981 */ /* 0x000ee8000c1e1900 */
[----:B------:R-:W3:Y:S01]  /*0bf0*/  LDG.E R11, desc[UR8][R14.64+-0x4] ;  /* 0xfffffc080e0b7981 */ /* 0x000ee2000c1e1900 */
[----:B------:R-:W1:Y:S01]  /*0c00*/  MUFU.RCP R12, R19 ;  /* 0x00000013000c7308 */ /* 0x000e620000001000 */
[----:B------:R-:W-:Y:S01]  /*0c10*/  BSSY.RECONVERGENT B2, `(.L_x_13) ;  /* 0x0000011000027945 */ /* 0x000fe20003800200 */
[----:B--2---:R-:W-:-:S04]  /*0c20*/  FADD R21, R2, -R21 ;  /* 0x8000001502157221 */ /* 0x004fc80000000000 */
[----:B------:R-:W-:Y:S01]  /*0c30*/  FMUL R21, R21, 0.041666667908430099487 ;  /* 0x3d2aaaab15157820 */ /* 0x000fe20000400000 */
[----:B---3--:R-:W-:-:S04]  /*0c40*/  FADD R0, R0, -R11 ;  /* 0x8000000b00007221 */ /* 0x008fc80000000000 */
[----:B------:R-:W-:Y:S01]  /*0c50*/  FFMA R8, R0, 1.125, -R21 ;  /* 0x3f90000000087823 */ /* 0x000fe20000000815 */
[----:B-1----:R-:W-:-:S03]  /*0c60*/  FFMA R11, R12, -R19, 1 ;  /* 0x3f8000000c0b7423 */ /* 0x002fc60000000813 */
[----:B------:R-:W1:Y:S01]  /*0c70*/  FCHK P2, R8, R19 ;  /* 0x0000001308007302 */ /* 0x000e620000040000 */
[----:B------:R-:W-:-:S04]  /*0c80*/  FFMA R0, R12, R11, R12 ;  /* 0x0000000b0c007223 */ /* 0x000fc8000000000c */
[----:B------:R-:W-:-:S04]  /*0c90*/  FFMA R3, R0, R8, RZ ;  /* 0x0000000800037223 */ /* 0x000fc800000000ff */
[----:B------:R-:W-:-:S04]  /*0ca0*/  FFMA R2, R3, -R19, R8 ;  /* 0x8000001303027223 */ /* 0x000fc80000000008 */
[----:B------:R-:W-:Y:S01]  /*0cb0*/  FFMA R2, R0, R2, R3 ;  /* 0x0000000200027223 */ /* 0x000fe20000000003 */
[----:B01----:R-:W-:Y:S06]  /*0cc0*/  @!P2 BRA `(.L_x_14) ;  /* 0x000000000014a947 */ /* 0x003fec0003800000 */
[----:B------:R-:W0:Y:S01]  /*0cd0*/  LDCU UR4, c[0x0][0x454] ;  /* 0x00008a80ff0477ac */ /* 0x000e220008000800 */
[----:B------:R-:W-:Y:S02]  /*0ce0*/  MOV R2, R8 ;  /* 0x0000000800027202 */ /* 0x000fe40000000f00 */
[----:B------:R-:W-:Y:S02]  /*0cf0*/  MOV R4, 0xd20 ;  /* 0x00000d2000047802 */ /* 0x000fe40000000f00 */
[----:B0-----:R-:W-:-:S07]  /*0d00*/  MOV R5, UR4 ;  /* 0x0000000400057c02 */ /* 0x001fce0008000f00 */
[----:B------:R-:W-:Y:S05]  /*0d10*/  CALL.REL.NOINC `($__internal_0_$__cuda_sm3x_div_rn_noftz_f32_slowpath) ;  /* 0x0000001400b87944 */ /* 0x000fea0003c00000 */
.L_x_14:
[----:B------:R-:W-:Y:S05]  /*0d20*/  BSYNC.RECONVERGENT B2 ;  /* 0x0000000000027941 */ /* 0x000fea0003800200 */
.L_x_13:
[----:B------:R-:W0:Y:S08]  /*0d30*/  LDC.64 R4, c[0x0][0x398] ;  /* 0x0000e600ff047b82 */ /* 0x000e300000000a00 */
[----:B------:R-:W1:Y:S08]  /*0d40*/  LDC R3, c[0x0][0x448] ;  /* 0x00011200ff037b82 */ /* 0x000e700000000800 */
[----:B------:R-:W2:Y:S01]  /*0d50*/  LDC R12, c[0x0][0x458] ;  /* 0x00011600ff0c7b82 */ /* 0x000ea20000000800 */
[----:B0-----:R-:W-:-:S04]  /*0d60*/  IMAD.WIDE R10, R10, 0x4, R4 ;  /* 0x000000040a0a7825 */ /* 0x001fc800078e0204 */
[----:B------:R-:W-:-:S04]  /*0d70*/  IMAD.WIDE R14, R9, 0x4, R4 ;  /* 0x00000004090e7825 */ /* 0x000fc800078e0204 */
[----:B-1----:R-:W-:Y:S02]  /*0d80*/  IMAD.WIDE R8, R3, 0x4, R10 ;  /* 0x0000000403087825 */ /* 0x002fe400078e020a */
[----:B------:R-:W3:Y:S02]  /*0d90*/  LDG.E R15, desc[UR8][R14.64] ;  /* 0x000000080e0f7981 */ /* 0x000ee4000c1e1900 */
[----:B------:R-:W-:Y:S02]  /*0da0*/  IMAD.WIDE R4, R13, 0x4, R4 ;  /* 0x000000040d047825 */ /* 0x000fe400078e0204 */
[----:B------:R-:W3:Y:S04]  /*0db0*/  LDG.E R8, desc[UR8][R8.64] ;  /* 0x0000000808087981 */ /* 0x000ee8000c1e1900 */
[----:B------:R-:W4:Y:S04]  /*0dc0*/  LDG.E R5, desc[UR8][R4.64] ;  /* 0x0000000804057981 */ /* 0x000f28000c1e1900 */
[----:B------:R-:W4:Y:S01]  /*0dd0*/  LDG.E R10, desc[UR8][R10.64] ;  /* 0x000000080a0a7981 */ /* 0x000f22000c1e1900 */
[----:B--2---:R-:W0:Y:S01]  /*0de0*/  MUFU.RCP R19, R12 ;  /* 0x0000000c00137308 */ /* 0x004e220000001000 */
[----:B------:R-:W-:Y:S01]  /*0df0*/  BSSY.RECONVERGENT B2, `(.L_x_15) ;  /* 0x0000013000027945 */ /* 0x000fe20003800200 */
[----:B0-----:R-:W-:Y:S01]  /*0e00*/  FFMA R16, R19, -R12, 1 ;  /* 0x3f80000013107423 */ /* 0x001fe2000000080c */
[----:B---3--:R-:W-:-:S04]  /*0e10*/  FADD R3, R8, -R15 ;  /* 0x8000000f08037221 */ /* 0x008fc80000000000 */
[----:B------:R-:W-:Y:S01]  /*0e20*/  FMUL R3, R3, 0.041666667908430099487 ;  /* 0x3d2aaaab03037820 */ /* 0x000fe20000400000 */
[----:B----4-:R-:W-:-:S04]  /*0e30*/  FADD R0, R10, -R5 ;  /* 0x800000050a007221 */ /* 0x010fc80000000000 */
[----:B------:R-:W-:-:S04]  /*0e40*/  FFMA R7, R0, 1.125, -R3 ;  /* 0x3f90000000077823 */ /* 0x000fc80000000803 */
[----:B------:R-:W0:Y:S01]  /*0e50*/  FCHK P2, R7, R12 ;  /* 0x0000000c07007302 */ /* 0x000e220000040000 */
[----:B------:R-:W-:-:S04]  /*0e60*/  FFMA R0, R19, R16, R19 ;  /* 0x0000001013007223 */ /* 0x000fc80000000013 */
[----:B------:R-:W-:-:S04]  /*0e70*/  FFMA R4, R0, R7, RZ ;  /* 0x0000000700047223 */ /* 0x000fc800000000ff */
[----:B------:R-:W-:Y:S01]  /*0e80*/  FFMA R5, R4, -R12, R7 ;  /* 0x8000000c04057223 */ /* 0x000fe20000000007 */
[----:B------:R-:W-:-:S03]  /*0e90*/  IMAD.MOV.U32 R3, RZ, RZ, R2 ;  /* 0x000000ffff037224 */ /* 0x000fc600078e0002 */
[----:B------:R-:W-:Y:S01]  /*0ea0*/  FFMA R0, R0, R5, R4 ;  /* 0x0000000500007223 */ /* 0x000fe20000000004 */
[----:B0-----:R-:W-:Y:S06]  /*0eb0*/  @!P2 BRA `(.L_x_16) ;  /* 0x000000000018a947 */ /* 0x001fec0003800000 */
[----:B------:R-:W0:Y:S01]  /*0ec0*/  LDCU UR4, c[0x0][0x458] ;  /* 0x00008b00ff0477ac */ /* 0x000e220008000800 */
[----:B------:R-:W-:Y:S02]  /*0ed0*/  MOV R2, R7 ;  /* 0x0000000700027202 */ /* 0x000fe40000000f00 */
[----:B------:R-:W-:Y:S02]  /*0ee0*/  MOV R4, 0xf10 ;  /* 0x00000f1000047802 */ /* 0x000fe40000000f00 */
[----:B0-----:R-:W-:-:S07]  /*0ef0*/  MOV R5, UR4 ;  /* 0x0000000400057c02 */ /* 0x001fce0008000f00 */
[----:B------:R-:W-:Y:S05]  /*0f00*/  CALL.REL.NOINC `($__internal_0_$__cuda_sm3x_div_rn_noftz_f32_slowpath) ;  /* 0x00000014003c7944 */ /* 0x000fea0003c00000 */
[----:B------:R-:W-:-:S07]  /*0f10*/  MOV R0, R2 ;  /* 0x0000000200007202 */ /* 0x000fce0000000f00 */
.L_x_16:
[----:B------:R-:W-:Y:S05]  /*0f20*/  BSYNC.RECONVERGENT B2 ;  /* 0x0000000000027941 */ /* 0x000fea0003800200 */
.L_x_15:
[----:B------:R-:W-:Y:S04]  /*0f30*/  BSSY.RECONVERGENT B2, `(.L_x_17) ;  /* 0x0000024000027945 */ /* 0x000fe80003800200 */
[----:B------:R-:W-:Y:S05]  /*0f40*/  @!P0 BRA `(.L_x_18) ;  /* 0x0000000000888947 */ /* 0x000fea0003800000 */
[----:B------:R-:W0:Y:S01]  /*0f50*/  LDCU.128 UR4, c[0x0][0x3f0] ;  /* 0x00007e00ff0477ac */ /* 0x000e220008000c00 */
[----:B------:R-:W1:Y:S01]  /*0f60*/  LDC.64 R4, c[0x0][0x3b8] ;  /* 0x0000ee00ff047b82 */ /* 0x000e620000000a00 */
[----:B------:R-:W-:Y:S01]  /*0f70*/  IMAD.SHL.U32 R14, R6, 0x4, RZ ;  /* 0x00000004060e7824 */ /* 0x000fe200078e00ff */
[----:B------:R-:W-:-:S04]  /*0f80*/  SHF.R.U32.HI R2, RZ, 0x1e, R6 ;  /* 0x0000001eff027819 */ /* 0x000fc80000011606 */
[C---:B0-----:R-:W-:Y:S02]  /*0f90*/  IADD3 R10, P2, PT, R14.reuse, UR4, RZ ;  /* 0x000000040e0a7c10 */ /* 0x041fe4000ff5e0ff */
[----:B------:R-:W-:Y:S02]  /*0fa0*/  IADD3 R8, P0, PT, R14, UR6, RZ ;  /* 0x000000060e087c10 */ /* 0x000fe4000ff1e0ff */
[C---:B------:R-:W-:Y:S01]  /*0fb0*/  IADD3.X R11, PT, PT, R2.reuse, UR5, RZ, P2, !PT ;  /* 0x00000005020b7c10 */ /* 0x040fe200097fe4ff */
[----:B------:R-:W0:Y:S01]  /*0fc0*/  LDCU.64 UR4, c[0x0][0x3e8] ;  /* 0x00007d00ff0477ac */ /* 0x000e220008000a00 */
[----:B------:R-:W-:Y:S01]  /*0fd0*/  IADD3.X R9, PT, PT, R2, UR7, RZ, P0, !PT ;  /* 0x0000000702097c10 */ /* 0x000fe200087fe4ff */
[----:B-1----:R-:W-:Y:S02]  /*0fe0*/  IMAD.WIDE R4, R13, 0x4, R4 ;  /* 0x000000040d047825 */ /* 0x002fe400078e0204 */
[----:B------:R-:W2:Y:S04]  /*0ff0*/  LDG.E R10, desc[UR8][R10.64] ;  /* 0x000000080a0a7981 */ /* 0x000ea8000c1e1900 */
[----:B------:R-:W3:Y:S04]  /*1000*/  LDG.E R7, desc[UR8][R4.64] ;  /* 0x0000000804077981 */ /* 0x000ee8000c1e1900 */
[----:B------:R-:W3:Y:S01]  /*1010*/  LDG.E R6, desc[UR8][R8.64] ;  /* 0x0000000808067981 */ /* 0x000ee2000c1e1900 */
[----:B0-----:R-:W-:-:S04]  /*1020*/  IADD3 R14, P0, PT, R14, UR4, RZ ;  /* 0x000000040e0e7c10 */ /* 0x001fc8000ff1e0ff */
        /* <DEDUP_REMOVED lines=14> */
[----:B------:R-:W-:Y:S02]  /*1110*/  MOV R2, R3 ;  /* 0x0000000300027202 */ /* 0x000fe40000000f00 */
[----:B------:R-:W-:Y:S02]  /*1120*/  MOV R5, R14 ;  /* 0x0000000e00057202 */ /* 0x000fe40000000f00 */
[----:B------:R-:W-:-:S07]  /*1130*/  MOV R4, 0x1150 ;  /* 0x0000115000047802 */ /* 0x000fce0000000f00 */
[----:B------:R-:W-:Y:S05]  /*1140*/  CALL.REL.NOINC `($__internal_0_$__cuda_sm3x_div_rn_noftz_f32_slowpath) ;  /* 0x0000001000ac7944 */ /* 0x000fea0003c00000 */
.L_x_20:
[----:B------:R-:W-:Y:S05]  /*1150*/  BSYNC.RECONVERGENT B3 ;  /* 0x0000000000037941 */ /* 0x000fea0003800200 */
.L_x_19:
[----:B------:R-:W-:-:S07]  /*1160*/  FADD R3, R6, R2 ;  /* 0x0000000206037221 */ /* 0x000fce0000000000 */
.L_x_18:
[----:B------:R-:W-:Y:S05]  /*1170*/  BSYNC.RECONVERGENT B2 ;  /* 0x0000000000027941 */ /* 0x000fea0003800200 */
.L_x_17:
[----:B------:R-:W-:Y:S04]  /*1180*/  BSSY.RECONVERGENT B2, `(.L_x_21) ;  /* 0x0000020000027945 */ /* 0x000fe80003800200 */
[----:B------:R-:W-:Y:S05]  /*1190*/  @!P1 BRA `(.L_x_22) ;  /* 0x0000000000789947 */ /* 0x000fea0003800000 */
[----:B------:R-:W0:Y:S08]  /*11a0*/  LDC.64 R10, c[0x0][0x438] ;  /* 0x00010e00ff0a7b82 */ /* 0x000e300000000a00 */
[----:B------:R-:W1:Y:S08]  /*11b0*/  LDC.64 R4, c[0x0][0x440] ;  /* 0x00011000ff047b82 */ /* 0x000e700000000a00 */
[----:B------:R-:W2:Y:S01]  /*11c0*/  LDC.64 R8, c[0x0][0x3c0] ;  /* 0x0000f000ff087b82 */ /* 0x000ea20000000a00 */
[----:B0-----:R-:W-:-:S07]  /*11d0*/  IMAD.WIDE.U32 R10, R17, 0x4, R10 ;  /* 0x00000004110a7825 */ /* 0x001fce00078e000a */
[----:B------:R-:W0:Y:S01]  /*11e0*/  LDC.64 R14, c[0x0][0x430] ;  /* 0x00010c00ff0e7b82 */ /* 0x000e220000000a00 */
[----:B------:R-:W3:Y:S01]  /*11f0*/  LDG.E R11, desc[UR8][R10.64] ;  /* 0x000000080a0b7981 */ /* 0x000ee2000c1e1900 */
[----:B-1----:R-:W-:-:S06]  /*1200*/  IMAD.WIDE.U32 R4, R17, 0x4, R4 ;  /* 0x0000000411047825 */ /* 0x002fcc00078e0004 */
        /* <DEDUP_REMOVED lines=21> */
.L_x_24:
[----:B------:R-:W-:Y:S05]  /*1360*/  BSYNC.RECONVERGENT B3 ;  /* 0x0000000000037941 */ /* 0x000fea0003800200 */
.L_x_23:
[----:B------:R-:W-:-:S07]  /*1370*/  FADD R0, R6, R2 ;  /* 0x0000000206007221 */ /* 0x000fce0000000000 */
.L_x_22:
[----:B------:R-:W-:Y:S05]  /*1380*/  BSYNC.RECONVERGENT B2 ;  /* 0x0000000000027941 */ /* 0x000fea0003800200 */
.L_x_21:
[----:B------:R-:W0:Y:S01]  /*1390*/  LDC.64 R4, c[0x0][0x3e0] ;  /* 0x0000f800ff047b82 */ /* 0x000e220000000a00 */
[----:B------:R-:W1:Y:S07]  /*13a0*/  LDCU UR4, c[0x0][0x450] ;  /* 0x00008a00ff0477ac */ /* 0x000e6e0008000800 */
[----:B------:R-:W2:Y:S01]  /*13b0*/  LDC.64 R6, c[0x0][0x388] ;  /* 0x0000e200ff067b82 */ /* 0x000ea20000000a00 */
[----:B0-----:R-:W-:-:S06]  /*13c0*/  IMAD.WIDE R4, R13, 0x4, R4 ;  /* 0x000000040d047825 */ /* 0x001fcc00078e0204 */
[----:B------:R-:W3:Y:S01]  /*13d0*/  LDG.E R5, desc[UR8][R4.64] ;  /* 0x0000000804057981 */ /* 0x000ee2000c1e1900 */
[----:B--2---:R-:W-:-:S05]  /*13e0*/  IMAD.WIDE R6, R13, 0x4, R6 ;  /* 0x000000040d067825 */ /* 0x004fca00078e0206 */
[----:B------:R-:W1:Y:S01]  /*13f0*/  LDG.E R9, desc[UR8][R6.64] ;  /* 0x0000000806097981 */ /* 0x000e62000c1e1900 */
[----:B------:R-:W-:-:S04]  /*1400*/  FADD R0, R0, R3 ;  /* 0x0000000300007221 */ /* 0x000fc80000000000 */
[----:B---3--:R-:W-:-:S04]  /*1410*/  FMUL R0, R0, R5 ;  /* 0x0000000500007220 */ /* 0x008fc80000400000 */
[----:B-1----:R-:W-:-:S05]  /*1420*/  FFMA R9, R0, UR4, R9 ;  /* 0x0000000400097c23 */ /* 0x002fca0008000009 */
[----:B------:R-:W-:Y:S01]  /*1430*/  STG.E desc[UR8][R6.64], R9 ;  /* 0x0000000906007986 */ /* 0x000fe2000c101908 */
[----:B------:R-:W-:Y:S05]  /*1440*/  EXIT ;  /* 0x000000000000794d */ /* 0x000fea0003800000 */
.L_x_0:
[----:B------:R-:W0:Y:S01]  /*1450*/  LDCU UR4, c[0x0][0x460] ;  /* 0x00008c00ff0477ac */ /* 0x000e220008000800 */
[----:B------:R-:W-:Y:S01]  /*1460*/  VIMNMX R0, PT, PT, R6, R17, PT ;  /* 0x0000001106007248 */ /* 0x000fe20003fe0100 */
[----:B------:R-:W1:Y:S01]  /*1470*/  LDCU UR7, c[0x0][0x448] ;  /* 0x00008900ff0777ac */ /* 0x000e620008000800 */
[----:B------:R-:W1:Y:S01]  /*1480*/  LDCU UR10, c[0x0][0x45c] ;  /* 0x00008b80ff0a77ac */ /* 0x000e620008000800 */
[----:B0-----:R-:W-:-:S04]  /*1490*/  ULOP3.LUT UR4, URZ, UR4, URZ, 0x33, !UPT ;  /* 0x00000004ff047292 */ /* 0x001fc8000f8e33ff */
[----:B-1----:R-:W-:-:S06]  /*14a0*/  UIADD3 UR4, UPT, UPT, UR4, UR7, -UR10 ;  /* 0x0000000704047290 */ /* 0x002fcc000fffe80a */
[----:B------:R-:W-:-:S04]  /*14b0*/  ISETP.GT.AND P0, PT, R6, UR4, PT ;  /* 0x0000000406007c0c */ /* 0x000fc8000bf04270 */
[----:B------:R-:W-:-:S13]  /*14c0*/  ISETP.LT.OR P0, PT, R0, UR10, P0 ;  /* 0x0000000a00007c0c */ /* 0x000fda0008701670 */
[----:B------:R-:W-:Y:S05]  /*14d0*/  @P0 EXIT ;  /* 0x000000000000094d */ /* 0x000fea0003800000 */
[----:B------:R-:W0:Y:S01]  /*14e0*/  LDCU UR6, c[0x0][0x44c] ;  /* 0x00008980ff0677ac */ /* 0x000e220008000800 */
[----:B------:R-:W-:-:S04]  /*14f0*/  ULOP3.LUT UR5, URZ, UR10, URZ, 0x33, !UPT ;  /* 0x0000000aff057292 */ /* 0x000fc8000f8e33ff */
[----:B0-----:R-:W-:-:S06]  /*1500*/  UIADD3 UR5, UPT, UPT, UR5, UR6, URZ ;  /* 0x0000000605057290 */ /* 0x001fcc000fffe0ff */
[----:B------:R-:W-:-:S13]  /*1510*/  ISETP.GT.AND P0, PT, R17, UR5, PT ;  /* 0x0000000511007c0c */ /* 0x000fda000bf04270 */
[----:B------:R-:W-:Y:S05]  /*1520*/  @P0 EXIT ;  /* 0x000000000000094d */ /* 0x000fea0003800000 */
[----:B------:R-:W0:Y:S01]  /*1530*/  LDC.64 R4, c[0x0][0x390] ;  /* 0x0000e400ff047b82 */ /* 0x000e220000000a00 */
[----:B------:R-:W1:Y:S01]  /*1540*/  LDCU.64 UR10, c[0x0][0x390] ;  /* 0x00007200ff0a77ac */ /* 0x000e620008000a00 */
[----:B------:R-:W-:Y:S01]  /*1550*/  IMAD R13, R17, UR7, RZ ;  /* 0x00000007110d7c24 */ /* 0x000fe2000f8e02ff */
[----:B------:R-:W-:-:S04]  /*1560*/  SHF.R.S32.HI R2, RZ, 0x1f, R6 ;  /* 0x0000001fff027819 */ /* 0x000fc80000011406 */
[CC--:B------:R-:W-:Y:S01]  /*1570*/  IADD3 R9, P0, PT, R6.reuse, R13.reuse, RZ ;  /* 0x0000000d06097210 */ /* 0x0c0fe20007f1e0ff */
[----:B------:R-:W2:Y:S01]  /*1580*/  LDC R17, c[0x0][0x454] ;  /* 0x00011500ff117b82 */ /* 0x000ea20000000800 */
[----:B------:R-:W-:Y:S02]  /*1590*/  IADD3 R0, PT, PT, R6, R13, RZ ;  /* 0x0000000d06007210 */ /* 0x000fe40007ffe0ff */
[----:B------:R-:W-:Y:S02]  /*15a0*/  LEA.HI.X.SX32 R2, R13, R2, 0x1, P0 ;  /* 0x000000020d027211 */ /* 0x000fe400000f0eff */
[C---:B------:R-:W-:Y:S02]  /*15b0*/  SHF.L.U32 R3, R9.reuse, 0x2, RZ ;  /* 0x0000000209037819 */ /* 0x040fe400000006ff */
[----:B------:R-:W-:Y:S01]  /*15c0*/  SHF.L.U64.HI R9, R9, 0x2, R2 ;  /* 0x0000000209097819 */ /* 0x000fe20000010202 */
[----:B0-----:R-:W-:Y:S01]  /*15d0*/  IMAD.WIDE R10, R0, 0x4, R4 ;  /* 0x00000004000a7825 */ /* 0x001fe200078e0204 */
[----:B-1----:R-:W-:-:S04]  /*15e0*/  IADD3 R4, P0, PT, R3, UR10, RZ ;  /* 0x0000000a03047c10 */ /* 0x002fc8000ff1e0ff */
[----:B------:R-:W-:Y:S01]  /*15f0*/  IADD3.X R5, PT, PT, R9, UR11, RZ, P0, !PT ;  /* 0x0000000b09057c10 */ /* 0x000fe200087fe4ff */
[----:B------:R-:W3:Y:S04]  /*1600*/  LDG.E R2, desc[UR8][R10.64+0x8] ;  /* 0x000008080a027981 */ /* 0x000ee8000c1e1900 */
[----:B------:R-:W3:Y:S04]  /*1610*/  LDG.E R15, desc[UR8][R10.64+-0x4] ;  /* 0xfffffc080a0f7981 */ /* 0x000ee8000c1e1900 */
[----:B------:R-:W4:Y:S04]  /*1620*/  LDG.E R4, desc[UR8][R4.64+0x4] ;  /* 0x0000040804047981 */ /* 0x000f28000c1e1900 */
[----:B------:R-:W4:Y:S01]  /*1630*/  LDG.E R7, desc[UR8][R10.64] ;  /* 0x000000080a077981 */ /* 0x000f22000c1e1900 */
[----:B--2---:R-:W0:Y:S01]  /*1640*/  MUFU.RCP R14, R17 ;  /* 0x00000011000e7308 */ /* 0x004e220000001000 */
[----:B------:R-:W-:Y:S01]  /*1650*/  BSSY.RECONVERGENT B2, `(.L_x_25) ;  /* 0x0000011000027945 */ /* 0x000fe20003800200 */
[----:B---3--:R-:W-:Y:S01]  /*1660*/  FADD R2, R2, -R15 ;  /* 0x8000000f02027221 */ /* 0x008fe20000000000 */
[----:B0-----:R-:W-:-:S03]  /*1670*/  FFMA R15, R14, -R17, 1 ;  /* 0x3f8000000e0f7423 */ /* 0x001fc60000000811 */
[----:B------:R-:W-:Y:S01]  /*1680*/  FMUL R2, R2, 0.041666667908430099487 ;  /* 0x3d2aaaab02027820 */ /* 0x000fe20000400000 */
[----:B------:R-:W-:Y:S01]  /*1690*/  FFMA R14, R14, R15, R14 ;  /* 0x0000000f0e0e7223 */ /* 0x000fe2000000000e */
[----:B----4-:R-:W-:-:S04]  /*16a0*/  FADD R7, R4, -R7 ;  /* 0x8000000704077221 */ /* 0x010fc80000000000 */
[----:B------:R-:W-:-:S04]  /*16b0*/  FFMA R2, R7, 1.125, -R2 ;  /* 0x3f90000007027823 */ /* 0x000fc80000000802 */
[----:B------:R-:W0:Y:S01]  /*16c0*/  FCHK P0, R2, R17 ;  /* 0x0000001102007302 */ /* 0x000e220000000000 */
[----:B------:R-:W-:-:S04]  /*16d0*/  FFMA R5, R14, R2, RZ ;  /* 0x000000020e057223 */ /* 0x000fc800000000ff */
[----:B------:R-:W-:-:S04]  /*16e0*/  FFMA R4, R5, -R17, R2 ;  /* 0x8000001105047223 */ /* 0x000fc80000000002 */
[----:B------:R-:W-:Y:S01]  /*16f0*/  FFMA R14, R14, R4, R5 ;  /* 0x000000040e0e7223 */ /* 0x000fe20000000005 */
[----:B0-----:R-:W-:Y:S06]  /*1700*/  @!P0 BRA `(.L_x_26) ;  /* 0x0000000000148947 */ /* 0x001fec0003800000 */
[----:B------:R-:W0:Y:S01]  /*1710*/  LDCU UR5, c[0x0][0x454] ;  /* 0x00008a80ff0577ac */ /* 0x000e220008000800 */
[----:B------:R-:W-:Y:S02]  /*1720*/  MOV R4, 0x1750 ;  /* 0x0000175000047802 */ /* 0x000fe40000000f00 */
[----:B0-----:R-:W-:-:S07]  /*1730*/  MOV R5, UR5 ;  /* 0x0000000500057c02 */ /* 0x001fce0008000f00 */
[----:B------:R-:W-:Y:S05]  /*1740*/  CALL.REL.NOINC `($__internal_0_$__cuda_sm3x_div_rn_noftz_f32_slowpath) ;  /* 0x0000000c002c7944 */ /* 0x000fea0003c00000 */
[----:B------:R-:W-:-:S07]  /*1750*/  IMAD.MOV.U32 R14, RZ, RZ, R2 ;  /* 0x000000ffff0e7224 */ /* 0x000fce00078e0002 */
.L_x_26:
[----:B------:R-:W-:Y:S05]  /*1760*/  BSYNC.RECONVERGENT B2 ;  /* 0x0000000000027941 */ /* 0x000fea0003800200 */
.L_x_25:
        /* <DEDUP_REMOVED lines=16> */
[----:B0-----:R-:W-:Y:S01]  /*1870*/  FFMA R20, R15, -R8, 1 ;  /* 0x3f8000000f147423 */ /* 0x001fe20000000808 */
[----:B----4-:R-:W-:Y:S01]  /*1880*/  FADD R7, R10, -R19 ;  /* 0x800000130a077221 */ /* 0x010fe20000000000 */
[----:B---3--:R-:W-:-:S03]  /*1890*/  FADD R2, R2, -R5 ;  /* 0x8000000502027221 */ /* 0x008fc60000000000 */
[----:B------:R-:W-:-:S04]  /*18a0*/  FMUL R7, R7, 0.041666667908430099487 ;  /* 0x3d2aaaab07077820 */ /* 0x000fc80000400000 */
[----:B------:R-:W-:-:S04]  /*18b0*/  FFMA R7, R2, 1.125, -R7 ;  /* 0x3f90000002077823 */ /* 0x000fc80000000807 */
[----:B------:R-:W0:Y:S01]  /*18c0*/  FCHK P0, R7, R8 ;  /* 0x0000000807007302 */ /* 0x000e220000000000 */
[----:B------:R-:W-:-:S04]  /*18d0*/  FFMA R2, R15, R20, R15 ;  /* 0x000000140f027223 */ /* 0x000fc8000000000f */
[----:B------:R-:W-:-:S04]  /*18e0*/  FFMA R4, R2, R7, RZ ;  /* 0x0000000702047223 */ /* 0x000fc800000000ff */
[----:B------:R-:W-:-:S04]  /*18f0*/  FFMA R5, R4, -R8, R7 ;  /* 0x8000000804057223 */ /* 0x000fc80000000007 */
[----:B------:R-:W-:Y:S01]  /*1900*/  FFMA R2, R2, R5, R4 ;  /* 0x0000000502027223 */ /* 0x000fe20000000004 */
[----:B0-----:R-:W-:Y:S06]  /*1910*/  @!P0 BRA `(.L_x_28) ;  /* 0x0000000000148947 */ /* 0x001fec0003800000 */
[----:B------:R-:W0:Y:S01]  /*1920*/  LDCU UR5, c[0x0][0x458] ;  /* 0x00008b00ff0577ac */ /* 0x000e220008000800 */
[----:B------:R-:W-:Y:S02]  /*1930*/  MOV R2, R7 ;  /* 0x0000000700027202 */ /* 0x000fe40000000f00 */
[----:B------:R-:W-:Y:S02]  /*1940*/  MOV R4, 0x1970 ;  /* 0x0000197000047802 */ /* 0x000fe40000000f00 */
[----:B0-----:R-:W-:-:S07]  /*1950*/  MOV R5, UR5 ;  /* 0x0000000500057c02 */ /* 0x001fce0008000f00 */
[----:B------:R-:W-:Y:S05]  /*1960*/  CALL.REL.NOINC `($__internal_0_$__cuda_sm3x_div_rn_noftz_f32_slowpath) ;  /* 0x0000000800a47944 */ /* 0x000fea0003c00000 */
.L_x_28:
[----:B------:R-:W-:Y:S05]  /*1970*/  BSYNC.RECONVERGENT B2 ;  /* 0x0000000000027941 */ /* 0x000fea0003800200 */
.L_x_27:
[----:B------:R-:W0:Y:S01]  /*1980*/  LDC.64 R10, c[0x0][0x3d8] ;  /* 0x0000f600ff0a7b82 */ /* 0x000e220000000a00 */
[----:B------:R-:W1:Y:S07]  /*1990*/  LDCU.64 UR6, c[0x0][0x3a0] ;  /* 0x00007400ff0677ac */ /* 0x000e6e0008000a00 */
[----:B------:R-:W2:Y:S08]  /*19a0*/  LDC.64 R18, c[0x0][0x380] ;  /* 0x0000e000ff127b82 */ /* 0x000eb00000000a00 */
[----:B------:R-:W3:Y:S01]  /*19b0*/  LDC.64 R4, c[0x0][0x450] ;  /* 0x00011400ff047b82 */ /* 0x000ee20000000a00 */
[----:B0-----:R-:W-:-:S05]  /*19c0*/  IMAD.WIDE R10, R0, 0x4, R10 ;  /* 0x00000004000a7825 */ /* 0x001fca00078e020a */
[----:B------:R-:W4:Y:S01]  /*19d0*/  LDG.E R7, desc[UR8][R10.64] ;  /* 0x000000080a077981 */ /* 0x000f22000c1e1900 */
[----:B--2---:R-:W-:-:S05]  /*19e0*/  IMAD.WIDE R18, R0, 0x4, R18 ;  /* 0x0000000400127825 */ /* 0x004fca00078e0212 */
[----:B------:R-:W3:Y:S01]  /*19f0*/  LDG.E R8, desc[UR8][R18.64] ;  /* 0x0000000812087981 */ /* 0x000ee2000c1e1900 */
[----:B------:R-:W-:Y:S01]  /*1a00*/  FADD R14, R2, R14 ;  /* 0x0000000e020e7221 */ /* 0x000fe20000000000 */
[----:B-1----:R-:W-:-:S04]  /*1a10*/  IADD3 R20, P0, PT, R3, UR6, RZ ;  /* 0x0000000603147c10 */ /* 0x002fc8000ff1e0ff */
[----:B------:R-:W-:Y:S01]  /*1a20*/  IADD3.X R21, PT, PT, R9, UR7, RZ, P0, !PT ;  /* 0x0000000709157c10 */ /* 0x000fe200087fe4ff */
[----:B----4-:R-:W-:-:S04]  /*1a30*/  FMUL R7, R14, R7 ;  /* 0x000000070e077220 */ /* 0x010fc80000400000 */
[----:B---3--:R-:W-:-:S05]  /*1a40*/  FFMA R7, -R7, R4, R8 ;  /* 0x0000000407077223 */ /* 0x008fca0000000108 */
        /* <DEDUP_REMOVED lines=14> */
[----:B0-----:R-:W-:-:S04]  /*1b30*/  FFMA R7, R15, R2, RZ ;  /* 0x000000020f077223 */ /* 0x001fc800000000ff */
[----:B------:R-:W-:-:S04]  /*1b40*/  FFMA R4, R7, -R5, R2 ;  /* 0x8000000507047223 */ /* 0x000fc80000000002 */
[----:B------:R-:W-:Y:S01]  /*1b50*/  FFMA R15, R15, R4, R7 ;  /* 0x000000040f0f7223 */ /* 0x000fe20000000007 */
[----:B-1----:R-:W-:Y:S06]  /*1b60*/  @!P0 BRA `(.L_x_30) ;  /* 0x0000000000148947 */ /* 0x002fec0003800000 */
[----:B------:R-:W0:Y:S01]  /*1b70*/  LDCU UR5, c[0x0][0x454] ;  /* 0x00008a80ff0577ac */ /* 0x000e220008000800 */
[----:B------:R-:W-:Y:S01]  /*1b80*/  MOV R4, 0x1bb0 ;  /* 0x00001bb000047802 */ /* 0x000fe20000000f00 */
[----:B0-----:R-:W-:-:S07]  /*1b90*/  IMAD.U32 R5, RZ, RZ, UR5 ;  /* 0x00000005ff057e24 */ /* 0x001fce000f8e00ff */
[----:B------:R-:W-:Y:S05]  /*1ba0*/  CALL.REL.NOINC `($__internal_0_$__cuda_sm3x_div_rn_noftz_f32_slowpath) ;  /* 0x0000000800147944 */ /* 0x000fea0003c00000 */
[----:B------:R-:W-:-:S07]  /*1bb0*/  MOV R15, R2 ;  /* 0x00000002000f7202 */ /* 0x000fce0000000f00 */
.L_x_30:
[----:B------:R-:W-:Y:S05]  /*1bc0*/  BSYNC.RECONVERGENT B2 ;  /* 0x0000000000027941 */ /* 0x000fea0003800200 */
.L_x_29:
        /* <DEDUP_REMOVED lines=29> */
.L_x_32:
[----:B------:R-:W-:Y:S05]  /*1da0*/  BSYNC.RECONVERGENT B2 ;  /* 0x0000000000027941 */ /* 0x000fea0003800200 */
.L_x_31:
[----:B------:R-:W0:Y:S01]  /*1db0*/  LDC.64 R4, c[0x0][0x3e0] ;  /* 0x0000f800ff047b82 */ /* 0x000e220000000a00 */
[----:B------:R-:W1:Y:S07]  /*1dc0*/  LDCU UR5, c[0x0][0x450] ;  /* 0x00008a00ff0577ac */ /* 0x000e6e0008000800 */
[----:B------:R-:W2:Y:S01]  /*1dd0*/  LDC.64 R16, c[0x0][0x388] ;  /* 0x0000e200ff107b82 */ /* 0x000ea20000000a00 */
[----:B------:R-:W-:-:S07]  /*1de0*/  FADD R2, R2, R15 ;  /* 0x0000000f02027221 */ /* 0x000fce0000000000 */
[----:B------:R-:W3:Y:S01]  /*1df0*/  LDC.64 R18, c[0x0][0x468] ;  /* 0x00011a00ff127b82 */ /* 0x000ee20000000a00 */
[----:B0-----:R-:W-:-:S05]  /*1e00*/  IMAD.WIDE R4, R0, 0x4, R4 ;  /* 0x0000000400047825 */ /* 0x001fca00078e0204 */
[----:B------:R-:W4:Y:S01]  /*1e10*/  LDG.E R7, desc[UR8][R4.64] ;  /* 0x0000000804077981 */ /* 0x000f22000c1e1900 */
[----:B--2---:R-:W-:-:S05]  /*1e20*/  IMAD.WIDE R16, R0, 0x4, R16 ;  /* 0x0000000400107825 */ /* 0x004fca00078e0210 */
[----:B------:R-:W1:Y:S01]  /*1e30*/  LDG.E R8, desc[UR8][R16.64] ;  /* 0x0000000810087981 */ /* 0x000e62000c1e1900 */
[----:B---3--:R-:W-:-:S04]  /*1e40*/  IMAD.WIDE R18, R0, 0x4, R18 ;  /* 0x0000000400127825 */ /* 0x008fc800078e0212 */
[----:B----4-:R-:W-:-:S04]  /*1e50*/  FMUL R7, R2, R7 ;  /* 0x0000000702077220 */ /* 0x010fc80000400000 */
[----:B-1----:R-:W-:-:S05]  /*1e60*/  FFMA R15, -R7, UR5, R8 ;  /* 0x00000005070f7c23 */ /* 0x002fca0008000108 */
[----:B------:R0:W-:Y:S04]  /*1e70*/  STG.E desc[UR8][R16.64], R15 ;  /* 0x0000000f10007986 */ /* 0x0001e8000c101908 */
[----:B------:R-:W2:Y:S04]  /*1e80*/  LDG.E R7, desc[UR8][R10.64] ;  /* 0x000000080a077981 */ /* 0x000ea8000c1e1900 */
[----:B------:R-:W3:Y:S01]  /*1e90*/  LDG.E R19, desc[UR8][R18.64] ;  /* 0x0000000812137981 */ /* 0x000ee2000c1e1900 */
[----:B------:R-:W-:Y:S01]  /*1ea0*/  BSSY.RECONVERGENT B0, `(.L_x_33) ;  /* 0x0000008000007945 */ /* 0x000fe20003800200 */
[----:B--2---:R-:W1:Y:S01]  /*1eb0*/  F2F.F64.F32 R12, R7 ;  /* 0x00000007000c7310 */ /* 0x004e620000201800 */
[----:B---3--:R-:W-:Y:S01]  /*1ec0*/  FMUL R8, R14, -R19 ;  /* 0x800000130e087220 */ /* 0x008fe20000400000 */
[----:B-1----:R-:W-:-:S03]  /*1ed0*/  DADD R28, -RZ, |R12| ;  /* 0x00000000ff1c7229 */ /* 0x002fc6000000050c */
[----:B------:R-:W-:-:S07]  /*1ee0*/  FMUL R8, R8, UR5 ;  /* 0x0000000508087c20 */ /* 0x000fce0008400000 */
[----:B------:R-:W-:Y:S01]  /*1ef0*/  IMAD.MOV.U32 R10, RZ, RZ, R28 ;  /* 0x000000ffff0a7224 */ /* 0x000fe200078e001c */
[----:B0-----:R-:W-:-:S07]  /*1f00*/  MOV R28, 0x1f20 ;  /* 0x00001f20001c7802 */ /* 0x001fce0000000f00 */
[----:B------:R-:W-:Y:S05]  /*1f10*/  CALL.REL.NOINC `($_Z11el_velocityPfS_S_S_S_S_S_S_S_S_S_S_S_S_S_S_S_S_S_S_S_S_S_S_S_iifffiibS_S_S_$__internal_accurate_pow) ;  /* 0x0000000800d87944 */ /* 0x000fea0003c00000 */
[----:B------:R-:W-:Y:S05]  /*1f20*/  BSYNC.RECONVERGENT B0 ;  /* 0x0000000000007941 */ /* 0x000fea0003800200 */
.L_x_33:
[----:B------:R-:W0:Y:S01]  /*1f30*/  LDC.64 R16, c[0x0][0x470] ;  /* 0x00011c00ff107b82 */ /* 0x000e220000000a00 */
[----:B------:R1:W5:Y:S01]  /*1f40*/  LDG.E R4, desc[UR8][R4.64] ;  /* 0x0000000804047981 */ /* 0x000362000c1e1900 */
[----:B0-----:R-:W-:-:S06]  /*1f50*/  IMAD.WIDE R16, R0, 0x4, R16 ;  /* 0x0000000400107825 */ /* 0x001fcc00078e0210 */
[----:B------:R1:W5:Y:S01]  /*1f60*/  LDG.E R17, desc[UR8][R16.64] ;  /* 0x0000000810117981 */ /* 0x000362000c1e1900 */
[----:B------:R-:W-:Y:S01]  /*1f70*/  DADD R14, R12, 2 ;  /* 0x400000000c0e7429 */ /* 0x000fe20000000000 */
[----:B------:R-:W-:-:S09]  /*1f80*/  FSETP.NEU.AND P0, PT, R7, RZ, PT ;  /* 0x000000ff0700720b */ /* 0x000fd20003f0d000 */
[----:B------:R-:W-:-:S04]  /*1f90*/  LOP3.LUT R18, R15, 0x7ff00000, RZ, 0xc0, !PT ;  /* 0x7ff000000f127812 */ /* 0x000fc800078ec0ff */
[----:B------:R-:W-:Y:S01]  /*1fa0*/  ISETP.NE.AND P1, PT, R18, 0x7ff00000, PT ;  /* 0x7ff000001200780c */ /* 0x000fe20003f25270 */
[----:B------:R1:W0:Y:S01]  /*1fb0*/  F2F.F64.F32 R14, R8 ;  /* 0x00000008000e7310 */ /* 0x0002220000201800 */
[----:B------:R-:W-:Y:S01]  /*1fc0*/  BSSY.RECONVERGENT B0, `(.L_x_34) ;  /* 0x0000009000007945 */ /* 0x000fe20003800200 */
[----:B------:R-:W-:-:S10]  /*1fd0*/  @!P0 CS2R R10, SRZ ;  /* 0x00000000000a8805 */ /* 0x000fd4000001ff00 */
[----:B-1----:R-:W-:Y:S05]  /*1fe0*/  @P1 BRA `(.L_x_35) ;  /* 0x0000000000181947 */ /* 0x002fea0003800000 */
[----:B------:R-:W-:-:S13]  /*1ff0*/  FSETP.NAN.AND P0, PT, R7, R7, PT ;  /* 0x000000070700720b */ /* 0x000fda0003f08000 */
[----:B------:R-:W-:Y:S01]  /*2000*/  @P0 DADD R10, R12, 2 ;  /* 0x400000000c0a0429 */ /* 0x000fe20000000000 */
[----:B------:R-:W-:Y:S10]  /*2010*/  @P0 BRA `(.L_x_35) ;  /* 0x00000000000c0947 */ /* 0x000ff40003800000 */
[----:B------:R-:W-:-:S14]  /*2020*/  DSETP.NEU.AND P0, PT, |R12|, +INF , PT ;  /* 0x7ff000000c00742a */ /* 0x000fdc0003f0d200 */
[----:B------:R-:W-:Y:S02]  /*2030*/  @!P0 MOV R10, 0x0 ;  /* 0x00000000000a8802 */ /* 0x000fe40000000f00 */
[----:B------:R-:W-:-:S07]  /*2040*/  @!P0 MOV R11, 0x7ff00000 ;  /* 0x7ff00000000b8802 */ /* 0x000fce0000000f00 */
.L_x_35:
[----:B------:R-:W-:Y:S05]  /*2050*/  BSYNC.RECONVERGENT B0 ;  /* 0x0000000000007941 */ /* 0x000fea0003800200 */
.L_x_34:
[----:B------:R-:W-:Y:S01]  /*2060*/  DMUL R10, R10, -0.5 ;  /* 0xbfe000000a0a7828 */ /* 0x000fe20000000000 */
[----:B------:R-:W-:Y:S01]  /*2070*/  FSETP.NEU.AND P0, PT, R7, 1, PT ;  /* 0x3f8000000700780b */ /* 0x000fe20003f0d000 */
[----:B-----5:R-:W1:Y:S01]  /*2080*/  F2F.F64.F32 R12, R4 ;  /* 0x00000004000c7310 */ /* 0x020e620000201800 */
[----:B------:R-:W2:Y:S01]  /*2090*/  LDCU UR5, c[0x0][0x450] ;  /* 0x00008a00ff0577ac */ /* 0x000ea20008000800 */
[----:B------:R-:W-:Y:S01]  /*20a0*/  FMUL R2, R2, -R17 ;  /* 0x8000001102027220 */ /* 0x000fe20000400000 */
[----:B------:R-:W-:Y:S01]  /*20b0*/  BSSY.RECONVERGENT B0, `(.L_x_36) ;  /* 0x000000a000007945 */ /* 0x000fe20003800200 */
[----:B------:R-:W-:-:S04]  /*20c0*/  MOV R28, 0x2150 ;  /* 0x00002150001c7802 */ /* 0x000fc80000000f00 */
[----:B------:R-:W-:Y:S02]  /*20d0*/  FSEL R10, R10, RZ, P0 ;  /* 0x000000ff0a0a7208 */ /* 0x000fe40000000000 */
[----:B------:R-:W-:-:S06]  /*20e0*/  FSEL R11, R11, -1.75, P0 ;  /* 0xbfe000000b0b7808 */ /* 0x000fcc0000000000 */
[----:B0-----:R-:W-:Y:S02]  /*20f0*/  DMUL R14, R14, R10 ;  /* 0x0000000a0e0e7228 */ /* 0x001fe40000000000 */
[----:B-1----:R-:W-:Y:S01]  /*2100*/  DADD R10, -RZ, |R12| ;  /* 0x00000000ff0a7229 */ /* 0x002fe2000000050c */
[----:B--2---:R-:W-:-:S03]  /*2110*/  FMUL R2, R2, UR5 ;  /* 0x0000000502027c20 */ /* 0x004fc60008400000 */
[----:B------:R0:W1:Y:S06]  /*2120*/  F2F.F32.F64 R5, R14 ;  /* 0x0000000e00057310 */ /* 0x00006c0000301000 */
[----:B------:R-:W-:-:S07]  /*2130*/  MOV R29, R11 ;  /* 0x0000000b001d7202 */ /* 0x000fce0000000f00 */
[----:B01----:R-:W-:Y:S05]  /*2140*/  CALL.REL.NOINC `($_Z11el_velocityPfS_S_S_S_S_S_S_S_S_S_S_S_S_S_S_S_S_S_S_S_S_S_S_S_iifffiibS_S_S_$__internal_accurate_pow) ;  /* 0x00000008004c7944 */ /* 0x003fea0003c00000 */
[----:B------:R-:W-:Y:S05]  /*2150*/  BSYNC.RECONVERGENT B0 ;  /* 0x0000000000007941 */ /* 0x000fea0003800200 */
.L_x_36:
[----:B------:R-:W-:Y:S01]  /*2160*/  DADD R14, R12, 2 ;  /* 0x400000000c0e7429 */ /* 0x000fe20000000000 */
[----:B------:R-:W-:Y:S01]  /*2170*/  FSETP.NEU.AND P0, PT, R4, RZ, PT ;  /* 0x000000ff0400720b */ /* 0x000fe20003f0d000 */
[----:B------:R-:W-:Y:S08]  /*2180*/  BSSY.RECONVERGENT B0, `(.L_x_37) ;  /* 0x000000b000007945 */ /* 0x000ff00003800200 */
[----:B------:R-:W-:-:S04]  /*2190*/  LOP3.LUT R14, R15, 0x7ff00000, RZ, 0xc0, !PT ;  /* 0x7ff000000f0e7812 */ /* 0x000fc800078ec0ff */
[----:B------:R-:W-:Y:S02]  /*21a0*/  ISETP.NE.AND P1, PT, R14, 0x7ff00000, PT ;  /* 0x7ff000000e00780c */ /* 0x000fe40003f25270 */
[----:B------:R-:W-:-:S11]  /*21b0*/  @!P0 CS2R R10, SRZ ;  /* 0x00000000000a8805 */ /* 0x000fd6000001ff00 */
[----:B------:R-:W-:Y:S05]  /*21c0*/  @P1 BRA `(.L_x_38) ;  /* 0x0000000000181947 */ /* 0x000fea0003800000 */
[----:B------:R-:W-:-:S13]  /*21d0*/  FSETP.NAN.AND P0, PT, R4, R4, PT ;  /* 0x000000040400720b */ /* 0x000fda0003f08000 */
[----:B------:R-:W-:Y:S01]  /*21e0*/  @P0 DADD R10, R12, 2 ;  /* 0x400000000c0a0429 */ /* 0x000fe20000000000 */
[----:B------:R-:W-:Y:S10]  /*21f0*/  @P0 BRA `(.L_x_38) ;  /* 0x00000000000c0947 */ /* 0x000ff40003800000 */
[----:B------:R-:W-:-:S14]  /*2200*/  DSETP.NEU.AND P0, PT, |R12|, +INF , PT ;  /* 0x7ff000000c00742a */ /* 0x000fdc0003f0d200 */
[----:B------:R-:W-:Y:S01]  /*2210*/  @!P0 IMAD.MOV.U32 R10, RZ, RZ, 0x0 ;  /* 0x00000000ff0a8424 */ /* 0x000fe200078e00ff */
[----:B------:R-:W-:-:S07]  /*2220*/  @!P0 MOV R11, 0x7ff00000 ;  /* 0x7ff00000000b8802 */ /* 0x000fce0000000f00 */
.L_x_38:
[----:B------:R-:W-:Y:S05]  /*2230*/  BSYNC.RECONVERGENT B0 ;  /* 0x0000000000007941 */ /* 0x000fea0003800200 */
.L_x_37:
[----:B------:R-:W-:Y:S01]  /*2240*/  DMUL R10, R10, -0.5 ;  /* 0xbfe000000a0a7828 */ /* 0x000fe20000000000 */
[----:B------:R-:W0:Y:S01]  /*2250*/  F2F.F64.F32 R12, R2 ;  /* 0x00000002000c7310 */ /* 0x000e220000201800 */
[----:B------:R-:W-:Y:S01]  /*2260*/  FSETP.NEU.AND P0, PT, R4, 1, PT ;  /* 0x3f8000000400780b */ /* 0x000fe20003f0d000 */
[----:B------:R-:W1:Y:S07]  /*2270*/  LDC.64 R14, c[0x0][0x478] ;  /* 0x00011e00ff0e7b82 */ /* 0x000e6e0000000a00 */
[----:B------:R-:W-:Y:S01]  /*2280*/  FSEL R10, R10, RZ, P0 ;  /* 0x000000ff0a0a7208 */ /* 0x000fe20000000000 */
[----:B------:R-:W2:Y:S01]  /*2290*/  LDC R4, c[0x0][0x44c] ;  /* 0x00011300ff047b82 */ /* 0x000ea20000000800 */
[----:B------:R-:W-:-:S02]  /*22a0*/  FSEL R11, R11, -1.75, P0 ;  /* 0xbfe000000b0b7808 */ /* 0x000fc40000000000 */
[----:B------:R-:W-:-:S04]  /*22b0*/  ISETP.GE.AND P0, PT, R6, UR4, PT ;  /* 0x0000000406007c0c */ /* 0x000fc8000bf06270 */
[----:B0-----:R-:W-:Y:S01]  /*22c0*/  DMUL R12, R12, R10 ;  /* 0x0000000a0c0c7228 */ /* 0x001fe20000000000 */
[----:B------:R-:W-:Y:S01]  /*22d0*/  BSSY.RECONVERGENT B0, `(.L_x_39) ;  /* 0x000000a000007945 */ /* 0x000fe20003800200 */
[----:B-1----:R-:W-:-:S08]  /*22e0*/  IMAD.WIDE R6, R0, 0x4, R14 ;  /* 0x0000000400067825 */ /* 0x002fd000078e020e */
[----:B------:R-:W0:Y:S01]  /*22f0*/  F2F.F32.F64 R13, R12 ;  /* 0x0000000c000d7310 */ /* 0x000e220000301000 */
[----:B------:R1:W-:Y:S04]  /*2300*/  REDG.E.ADD.F32.FTZ.RN.STRONG.GPU desc[UR8][R6.64], R5 ;  /* 0x00000005060079a6 */ /* 0x0003e8000c12f308 */
[----:B0-----:R1:W-:Y:S01]  /*2310*/  REDG.E.ADD.F32.FTZ.RN.STRONG.GPU desc[UR8][R6.64], R13 ;  /* 0x0000000d060079a6 */ /* 0x0013e2000c12f308 */
[----:B--2---:R-:W-:Y:S05]  /*2320*/  @P0 BRA `(.L_x_40) ;  /* 0x0000000000100947 */ /* 0x004fea0003800000 */
[----:B------:R-:W0:Y:S02]  /*2330*/  LDCU.64 UR4, c[0x0][0x478] ;  /* 0x00008f00ff0477ac */ /* 0x000e240008000a00 */
[----:B0-----:R-:W-:-:S04]  /*2340*/  IADD3 R2, P0, PT, R3, UR4, RZ ;  /* 0x0000000403027c10 */ /* 0x001fc8000ff1e0ff */
[----:B------:R-:W-:-:S05]  /*2350*/  IADD3.X R3, PT, PT, R9, UR5, RZ, P0, !PT ;  /* 0x0000000509037c10 */ /* 0x000fca00087fe4ff */
[----:B------:R0:W-:Y:S04]  /*2360*/  REDG.E.ADD.F32.FTZ.RN.STRONG.GPU desc[UR8][R2.64+0x4], R5 ;  /* 0x00000405020079a6 */ /* 0x0001e8000c12f308 */
.L_x_40:
[----:B------:R-:W-:Y:S05]  /*2370*/  BSYNC.RECONVERGENT B0 ;  /* 0x0000000000007941 */ /* 0x000fea0003800200 */
.L_x_39:
[----:B------:R-:W2:Y:S02]  /*2380*/  LDCU UR4, c[0x0][0x45c] ;  /* 0x00008b80ff0477ac */ /* 0x000ea40008000800 */
[----:B--2---:R-:W-:-:S04]  /*2390*/  IADD3 R0, PT, PT, -R4, UR4, RZ ;  /* 0x0000000404007c10 */ /* 0x004fc8000fffe1ff */
[----:B------:R-:W-:-:S13]  /*23a0*/  ISETP.GT.AND P0, PT, R0, -0x1, PT ;  /* 0xffffffff0000780c */ /* 0x000fda0003f04270 */
[----:B------:R-:W-:Y:S05]  /*23b0*/  @P0 EXIT ;  /* 0x000000000000094d */ /* 0x000fea0003800000 */
[----:B0-----:R-:W1:Y:S02]  /*23c0*/  LDC R3, c[0x0][0x448] ;  /* 0x00011200ff037b82 */ /* 0x001e640000000800 */
[----:B-1----:R-:W-:-:S05]  /*23d0*/  IMAD.WIDE R6, R3, 0x4, R6 ;  /* 0x0000000403067825 */ /* 0x002fca00078e0206 */
[----:B------:R-:W-:Y:S01]  /*23e0*/  REDG.E.ADD.F32.FTZ.RN.STRONG.GPU desc[UR8][R6.64], R13 ;  /* 0x0000000d060079a6 */ /* 0x000fe2000c12f308 */
[----:B------:R-:W-:Y:S05]  /*23f0*/  EXIT ;  /* 0x000000000000794d */ /* 0x000fea0003800000 */
        .weak           $__internal_0_$__cuda_sm3x_div_rn_noftz_f32_slowpath
        .type           $__internal_0_$__cuda_sm3x_div_rn_noftz_f32_slowpath,@function
        .size           $__internal_0_$__cuda_sm3x_div_rn_noftz_f32_slowpath,($_Z11el_velocityPfS_S_S_S_S_S_S_S_S_S_S_S_S_S_S_S_S_S_S_S_S_S_S_S_iifffiibS_S_S_$__internal_accurate_pow - $__internal_0_$__cuda_sm3x_div_rn_noftz_f32_slowpath)
$__internal_0_$__cuda_sm3x_div_rn_noftz_f32_slowpath:
[----:B------:R-:W-:Y:S01]  /*2400*/  SHF.R.U32.HI R7, RZ, 0x17, R5 ;  /* 0x00000017ff077819 */ /* 0x000fe20000011605 */
[----:B------:R-:W-:Y:S01]  /*2410*/  BSSY.RECONVERGENT B0, `(.L_x_41) ;  /* 0x0000064000007945 */ /* 0x000fe20003800200 */
[----:B------:R-:W-:Y:S02]  /*2420*/  SHF.R.U32.HI R18, RZ, 0x17, R2 ;  /* 0x00000017ff127819 */ /* 0x000fe40000011602 */
[----:B------:R-:W-:Y:S02]  /*2430*/  LOP3.LUT R7, R7, 0xff, RZ, 0xc0, !PT ;  /* 0x000000ff07077812 */ /* 0x000fe400078ec0ff */
[----:B------:R-:W-:Y:S02]  /*2440*/  LOP3.LUT R18, R18, 0xff, RZ, 0xc0, !PT ;  /* 0x000000ff12127812 */ /* 0x000fe400078ec0ff */
[----:B------:R-:W-:Y:S02]  /*2450*/  IADD3 R8, PT, PT, R7, -0x1, RZ ;  /* 0xffffffff07087810 */ /* 0x000fe40007ffe0ff */
[----:B------:R-:W-:-:S02]  /*2460*/  IADD3 R19, PT, PT, R18, -0x1, RZ ;  /* 0xffffffff12137810 */ /* 0x000fc40007ffe0ff */
[----:B------:R-:W-:-:S04]  /*2470*/  ISETP.GT.U32.AND P2, PT, R8, 0xfd, PT ;  /* 0x000000fd0800780c */ /* 0x000fc80003f44070 */
[----:B------:R-:W-:-:S13]  /*2480*/  ISETP.GT.U32.OR P2, PT, R19, 0xfd, P2 ;  /* 0x000000fd1300780c */ /* 0x000fda0001744470 */
[----:B------:R-:W-:Y:S01]  /*2490*/  @!P2 IMAD.MOV.U32 R8, RZ, RZ, RZ ;  /* 0x000000ffff08a224 */ /* 0x000fe200078e00ff */
[----:B------:R-:W-:Y:S06]  /*24a0*/  @!P2 BRA `(.L_x_42) ;  /* 0x000000000064a947 */ /* 0x000fec0003800000 */
[----:B------:R-:W-:Y:S02]  /*24b0*/  FSETP.GTU.FTZ.AND P2, PT, |R2|, +INF , PT ;  /* 0x7f8000000200780b */ /* 0x000fe40003f5c200 */
[----:B------:R-:W-:-:S04]  /*24c0*/  FSETP.GTU.FTZ.AND P3, PT, |R5|, +INF , PT ;  /* 0x7f8000000500780b */ /* 0x000fc80003f7c200 */
[----:B------:R-:W-:-:S13]  /*24d0*/  PLOP3.LUT P2, PT, P2, P3, PT, 0xf8, 0x8f ;  /* 0x00000000008f781c */ /* 0x000fda0001747f70 */
[----:B------:R-:W-:Y:S05]  /*24e0*/  @P2 BRA `(.L_x_43) ;  /* 0x0000000400542947 */ /* 0x000fea0003800000 */
[----:B------:R-:W-:-:S13]  /*24f0*/  LOP3.LUT P2, RZ, R5, 0x7fffffff, R2, 0xc8, !PT ;  /* 0x7fffffff05ff7812 */ /* 0x000fda000784c802 */
[----:B------:R-:W-:Y:S05]  /*2500*/  @!P2 BRA `(.L_x_44) ;  /* 0x000000040044a947 */ /* 0x000fea0003800000 */
[C---:B------:R-:W-:Y:S02]  /*2510*/  FSETP.NEU.FTZ.AND P4, PT, |R2|.reuse, +INF , PT ;  /* 0x7f8000000200780b */ /* 0x040fe40003f9d200 */
[----:B------:R-:W-:Y:S02]  /*2520*/  FSETP.NEU.FTZ.AND P3, PT, |R5|, +INF , PT ;  /* 0x7f8000000500780b */ /* 0x000fe40003f7d200 */
[----:B------:R-:W-:-:S11]  /*2530*/  FSETP.NEU.FTZ.AND P2, PT, |R2|, +INF , PT ;  /* 0x7f8000000200780b */ /* 0x000fd60003f5d200 */
[----:B------:R-:W-:Y:S05]  /*2540*/  @!P3 BRA !P4, `(.L_x_44) ;  /* 0x000000040034b947 */ /* 0x000fea0006000000 */
[----:B------:R-:W-:-:S04]  /*2550*/  LOP3.LUT P4, RZ, R2, 0x7fffffff, RZ, 0xc0, !PT ;  /* 0x7fffffff02ff7812 */ /* 0x000fc8000788c0ff */
[----:B------:R-:W-:-:S13]  /*2560*/  PLOP3.LUT P3, PT, P3, P4, PT, 0x2f, 0xf2 ;  /* 0x0000000000f2781c */ /* 0x000fda0001f68577 */
[----:B------:R-:W-:Y:S05]  /*2570*/  @P3 BRA `(.L_x_45) ;  /* 0x0000000400203947 */ /* 0x000fea0003800000 */
[----:B------:R-:W-:-:S04]  /*2580*/  LOP3.LUT P3, RZ, R5, 0x7fffffff, RZ, 0xc0, !PT ;  /* 0x7fffffff05ff7812 */ /* 0x000fc8000786c0ff */
[----:B------:R-:W-:-:S13]  /*2590*/  PLOP3.LUT P2, PT, P2, P3, PT, 0x2f, 0xf2 ;  /* 0x0000000000f2781c */ /* 0x000fda0001746577 */
[----:B------:R-:W-:Y:S05]  /*25a0*/  @P2 BRA `(.L_x_46) ;  /* 0x0000000400082947 */ /* 0x000fea0003800000 */
[----:B------:R-:W-:-:S04]  /*25b0*/  IADD3 R8, PT, PT, R18, -0x1, RZ ;  /* 0xffffffff12087810 */ /* 0x000fc80007ffe0ff */
[----:B------:R-:W-:Y:S02]  /*25c0*/  ISETP.GE.AND P2, PT, R8, RZ, PT ;  /* 0x000000ff0800720c */ /* 0x000fe40003f46270 */
[----:B------:R-:W-:-:S04]  /*25d0*/  IADD3 R8, PT, PT, R7, -0x1, RZ ;  /* 0xffffffff07087810 */ /* 0x000fc80007ffe0ff */
[----:B------:R-:W-:-:S07]  /*25e0*/  ISETP.GE.AND P3, PT, R8, RZ, PT ;  /* 0x000000ff0800720c */ /* 0x000fce0003f66270 */
[----:B------:R-:W-:Y:S01]  /*25f0*/  @P2 MOV R8, RZ ;  /* 0x000000ff00082202 */ /* 0x000fe20000000f00 */
[----:B------:R-:W-:Y:S02]  /*2600*/  @!P2 IMAD.MOV.U32 R8, RZ, RZ, -0x40 ;  /* 0xffffffc0ff08a424 */ /* 0x000fe400078e00ff */
[----:B------:R-:W-:-:S03]  /*2610*/  @!P2 FFMA R2, R2, 1.84467440737095516160e+19, RZ ;  /* 0x5f8000000202a823 */ /* 0x000fc600000000ff */
[----:B------:R-:W-:Y:S01]  /*2620*/  @!P3 FFMA R5, R5, 1.84467440737095516160e+19, RZ ;  /* 0x5f8000000505b823 */ /* 0x000fe200000000ff */
[----:B------:R-:W-:-:S07]  /*2630*/  @!P3 IADD3 R8, PT, PT, R8, 0x40, RZ ;  /* 0x000000400808b810 */ /* 0x000fce0007ffe0ff */
.L_x_42:
[----:B------:R-:W-:Y:S01]  /*2640*/  LEA R22, R7, 0xc0800000, 0x17 ;  /* 0xc080000007167811 */ /* 0x000fe200078eb8ff */
[----:B------:R-:W-:Y:S01]  /*2650*/  BSSY.RECONVERGENT B1, `(.L_x_47) ;  /* 0x0000036000017945 */ /* 0x000fe20003800200 */
[----:B------:R-:W-:Y:S02]  /*2660*/  IADD3 R18, PT, PT, R18, -0x7f, RZ ;  /* 0xffffff8112127810 */ /* 0x000fe40007ffe0ff */
[----:B------:R-:W-:-:S03]  /*2670*/  IADD3 R22, PT, PT, -R22, R5, RZ ;  /* 0x0000000516167210 */ /* 0x000fc60007ffe1ff */
[----:B------:R-:W-:Y:S01]  /*2680*/  IMAD R2, R18, -0x800000, R2 ;  /* 0xff80000012027824 */ /* 0x000fe200078e0202 */
[----:B------:R-:W0:Y:S01]  /*2690*/  MUFU.RCP R20, R22 ;  /* 0x0000001600147308 */ /* 0x000e220000001000 */
[----:B------:R-:W-:-:S04]  /*26a0*/  FADD.FTZ R5, -R22, -RZ ;  /* 0x800000ff16057221 */ /* 0x000fc80000010100 */
[----:B0-----:R-:W-:-:S04]  /*26b0*/  FFMA R19, R20, R5, 1 ;  /* 0x3f80000014137423 */ /* 0x001fc80000000005 */
[----:B------:R-:W-:-:S04]  /*26c0*/  FFMA R19, R20, R19, R20 ;  /* 0x0000001314137223 */ /* 0x000fc80000000014 */
[----:B------:R-:W-:-:S04]  /*26d0*/  FFMA R20, R2, R19, RZ ;  /* 0x0000001302147223 */ /* 0x000fc800000000ff */
[----:B------:R-:W-:-:S04]  /*26e0*/  FFMA R21, R5, R20, R2 ;  /* 0x0000001405157223 */ /* 0x000fc80000000002 */
[----:B------:R-:W-:Y:S01]  /*26f0*/  FFMA R20, R19, R21, R20 ;  /* 0x0000001513147223 */ /* 0x000fe20000000014 */
[----:B------:R-:W-:-:S03]  /*2700*/  IADD3 R21, PT, PT, R18, 0x7f, -R7 ;  /* 0x0000007f12157810 */ /* 0x000fc60007ffe807 */
[----:B------:R-:W-:Y:S02]  /*2710*/  FFMA R5, R5, R20, R2 ;  /* 0x0000001405057223 */ /* 0x000fe40000000002 */
[----:B------:R-:W-:Y:S02]  /*2720*/  IMAD.IADD R21, R21, 0x1, R8 ;  /* 0x0000000115157824 */ /* 0x000fe400078e0208 */
[----:B------:R-:W-:-:S05]  /*2730*/  FFMA R2, R19, R5, R20 ;  /* 0x0000000513027223 */ /* 0x000fca0000000014 */
[----:B------:R-:W-:-:S04]  /*2740*/  SHF.R.U32.HI R7, RZ, 0x17, R2 ;  /* 0x00000017ff077819 */ /* 0x000fc80000011602 */
[----:B------:R-:W-:-:S04]  /*2750*/  LOP3.LUT R8, R7, 0xff, RZ, 0xc0, !PT ;  /* 0x000000ff07087812 */ /* 0x000fc800078ec0ff */
[----:B------:R-:W-:-:S04]  /*2760*/  IADD3 R7, PT, PT, R8, R21, RZ ;  /* 0x0000001508077210 */ /* 0x000fc80007ffe0ff */
[----:B------:R-:W-:-:S04]  /*2770*/  IADD3 R8, PT, PT, R7, -0x1, RZ ;  /* 0xffffffff07087810 */ /* 0x000fc80007ffe0ff */
[----:B------:R-:W-:-:S13]  /*2780*/  ISETP.GE.U32.AND P2, PT, R8, 0xfe, PT ;  /* 0x000000fe0800780c */ /* 0x000fda0003f46070 */
[----:B------:R-:W-:Y:S05]  /*2790*/  @!P2 BRA `(.L_x_48) ;  /* 0x000000000080a947 */ /* 0x000fea0003800000 */
[----:B------:R-:W-:-:S13]  /*27a0*/  ISETP.GT.AND P2, PT, R7, 0xfe, PT ;  /* 0x000000fe0700780c */ /* 0x000fda0003f44270 */
[----:B------:R-:W-:Y:S05]  /*27b0*/  @P2 BRA `(.L_x_49) ;  /* 0x00000000006c2947 */ /* 0x000fea0003800000 */
[----:B------:R-:W-:-:S13]  /*27c0*/  ISETP.GE.AND P2, PT, R7, 0x1, PT ;  /* 0x000000010700780c */ /* 0x000fda0003f46270 */
[----:B------:R-:W-:Y:S05]  /*27d0*/  @P2 BRA `(.L_x_50) ;  /* 0x0000000000742947 */ /* 0x000fea0003800000 */
[----:B------:R-:W-:Y:S02]  /*27e0*/  ISETP.GE.AND P2, PT, R7, -0x18, PT ;  /* 0xffffffe80700780c */ /* 0x000fe40003f46270 */
[----:B------:R-:W-:-:S11]  /*27f0*/  LOP3.LUT R2, R2, 0x80000000, RZ, 0xc0, !PT ;  /* 0x8000000002027812 */ /* 0x000fd600078ec0ff */
[----:B------:R-:W-:Y:S05]  /*2800*/  @!P2 BRA `(.L_x_50) ;  /* 0x000000000068a947 */ /* 0x000fea0003800000 */
[CCC-:B------:R-:W-:Y:S01]  /*2810*/  FFMA.RZ R8, R19.reuse, R5.reuse, R20.reuse ;  /* 0x0000000513087223 */ /* 0x1c0fe2000000c014 */
[CCC-:B------:R-:W-:Y:S01]  /*2820*/  FFMA.RP R18, R19.reuse, R5.reuse, R20.reuse ;  /* 0x0000000513127223 */ /* 0x1c0fe20000008014 */
[----:B------:R-:W-:Y:S01]  /*2830*/  FFMA.RM R19, R19, R5, R20 ;  /* 0x0000000513137223 */ /* 0x000fe20000004014 */
[C---:B------:R-:W-:Y:S02]  /*2840*/  IADD3 R5, PT, PT, R7.reuse, 0x20, RZ ;  /* 0x0000002007057810 */ /* 0x040fe40007ffe0ff */
[----:B------:R-:W-:Y:S02]  /*2850*/  LOP3.LUT R8, R8, 0x7fffff, RZ, 0xc0, !PT ;  /* 0x007fffff08087812 */ /* 0x000fe400078ec0ff */
[C---:B------:R-:W-:Y:S02]  /*2860*/  ISETP.NE.AND P4, PT, R7.reuse, RZ, PT ;  /* 0x000000ff0700720c */ /* 0x040fe40003f85270 */
[----:B------:R-:W-:Y:S02]  /*2870*/  LOP3.LUT R8, R8, 0x800000, RZ, 0xfc, !PT ;  /* 0x0080000008087812 */ /* 0x000fe400078efcff */
[----:B------:R-:W-:Y:S01]  /*2880*/  ISETP.NE.AND P3, PT, R7, RZ, PT ;  /* 0x000000ff0700720c */ /* 0x000fe20003f65270 */
[----:B------:R-:W-:Y:S01]  /*2890*/  IMAD.MOV R7, RZ, RZ, -R7 ;  /* 0x000000ffff077224 */ /* 0x000fe200078e0a07 */
[----:B------:R-:W-:-:S02]  /*28a0*/  SHF.L.U32 R5, R8, R5, RZ ;  /* 0x0000000508057219 */ /* 0x000fc400000006ff */
[----:B------:R-:W-:Y:S02]  /*28b0*/  FSETP.NEU.FTZ.AND P2, PT, R18, R19, PT ;  /* 0x000000131200720b */ /* 0x000fe40003f5d000 */
[----:B------:R-:W-:Y:S02]  /*28c0*/  SEL R7, R7, RZ, P4 ;  /* 0x000000ff07077207 */ /* 0x000fe40002000000 */
[----:B------:R-:W-:Y:S02]  /*28d0*/  ISETP.NE.AND P3, PT, R5, RZ, P3 ;  /* 0x000000ff0500720c */ /* 0x000fe40001f65270 */
[----:B------:R-:W-:Y:S02]  /*28e0*/  SHF.R.U32.HI R8, RZ, R7, R8 ;  /* 0x00000007ff087219 */ /* 0x000fe40000011608 */
[----:B------:R-:W-:Y:S02]  /*28f0*/  PLOP3.LUT P2, PT, P2, P3, PT, 0xf8, 0x8f ;  /* 0x00000000008f781c */ /* 0x000fe40001747f70 */
[----:B------:R-:W-:-:S02]  /*2900*/  SHF.R.U32.HI R7, RZ, 0x1, R8 ;  /* 0x00000001ff077819 */ /* 0x000fc40000011608 */
[----:B------:R-:W-:-:S04]  /*2910*/  SEL R18, RZ, 0x1, !P2 ;  /* 0x00000001ff127807 */ /* 0x000fc80005000000 */
[----:B------:R-:W-:-:S04]  /*2920*/  LOP3.LUT R5, R18, 0x1, R7, 0xf8, !PT ;  /* 0x0000000112057812 */ /* 0x000fc800078ef807 */
[----:B------:R-:W-:-:S04]  /*2930*/  LOP3.LUT R8, R5, R8, RZ, 0xc0, !PT ;  /* 0x0000000805087212 */ /* 0x000fc800078ec0ff */
[----:B------:R-:W-:-:S04]  /*2940*/  IADD3 R7, PT, PT, R7, R8, RZ ;  /* 0x0000000807077210 */ /* 0x000fc80007ffe0ff */
[----:B------:R-:W-:Y:S01]  /*2950*/  LOP3.LUT R2, R7, R2, RZ, 0xfc, !PT ;  /* 0x0000000207027212 */ /* 0x000fe200078efcff */
[----:B------:R-:W-:Y:S06]  /*2960*/  BRA `(.L_x_50) ;  /* 0x0000000000107947 */ /* 0x000fec0003800000 */
.L_x_49:
[----:B------:R-:W-:-:S04]  /*2970*/  LOP3.LUT R2, R2, 0x80000000, RZ, 0xc0, !PT ;  /* 0x8000000002027812 */ /* 0x000fc800078ec0ff */
[----:B------:R-:W-:Y:S01]  /*2980*/  LOP3.LUT R2, R2, 0x7f800000, RZ, 0xfc, !PT ;  /* 0x7f80000002027812 */ /* 0x000fe200078efcff */
[----:B------:R-:W-:Y:S06]  /*2990*/  BRA `(.L_x_50) ;  /* 0x0000000000047947 */ /* 0x000fec0003800000 */
.L_x_48:
[----:B------:R-:W-:-:S07]  /*29a0*/  LEA R2, R21, R2, 0x17 ;  /* 0x0000000215027211 */ /* 0x000fce00078eb8ff */
.L_x_50:
[----:B------:R-:W-:Y:S05]  /*29b0*/  BSYNC.RECONVERGENT B1 ;  /* 0x0000000000017941 */ /* 0x000fea0003800200 */
.L_x_47:
[----:B------:R-:W-:Y:S05]  /*29c0*/  BRA `(.L_x_51) ;  /* 0x0000000000207947 */ /* 0x000fea0003800000 */
.L_x_46:
[----:B------:R-:W-:-:S04]  /*29d0*/  LOP3.LUT R2, R5, 0x80000000, R2, 0x48, !PT ;  /* 0x8000000005027812 */ /* 0x000fc800078e4802 */
[----:B------:R-:W-:Y:S01]  /*29e0*/  LOP3.LUT R2, R2, 0x7f800000, RZ, 0xfc, !PT ;  /* 0x7f80000002027812 */ /* 0x000fe200078efcff */
[----:B------:R-:W-:Y:S06]  /*29f0*/  BRA `(.L_x_51) ;  /* 0x0000000000147947 */ /* 0x000fec0003800000 */
.L_x_45:
[----:B------:R-:W-:Y:S01]  /*2a00*/  LOP3.LUT R2, R5, 0x80000000, R2, 0x48, !PT ;  /* 0x8000000005027812 */ /* 0x000fe200078e4802 */
[----:B------:R-:W-:Y:S06]  /*2a10*/  BRA `(.L_x_51) ;  /* 0x00000000000c7947 */ /* 0x000fec0003800000 */
.L_x_44:
[----:B------:R-:W0:Y:S01]  /*2a20*/  MUFU.RSQ R2, -QNAN ;  /* 0xffc0000000027908 */ /* 0x000e220000001400 */
[----:B------:R-:W-:Y:S05]  /*2a30*/  BRA `(.L_x_51) ;  /* 0x0000000000047947 */ /* 0x000fea0003800000 */
.L_x_43:
[----:B------:R-:W-:-:S07]  /*2a40*/  FADD.FTZ R2, R2, R5 ;  /* 0x0000000502027221 */ /* 0x000fce0000010000 */
.L_x_51:
[----:B------:R-:W-:Y:S05]  /*2a50*/  BSYNC.RECONVERGENT B0 ;  /* 0x0000000000007941 */ /* 0x000fea0003800200 */
.L_x_41:
[----:B------:R-:W-:-:S04]  /*2a60*/  HFMA2 R5, -RZ, RZ, 0, 0 ;  /* 0x00000000ff057431 */ /* 0x000fc800000001ff */
[----:B0-----:R-:W-:Y:S05]  /*2a70*/  RET.REL.NODEC R4 `(_Z11el_velocityPfS_S_S_S_S_S_S_S_S_S_S_S_S_S_S_S_S_S_S_S_S_S_S_S_iifffiibS_S_S_) ;  /* 0xffffffd404607950 */ /* 0x001fea0003c3ffff */
        .type           $_Z11el_velocityPfS_S_S_S_S_S_S_S_S_S_S_S_S_S_S_S_S_S_S_S_S_S_S_S_iifffiibS_S_S_$__internal_accurate_pow,@function
        .size           $_Z11el_velocityPfS_S_S_S_S_S_S_S_S_S_S_S_S_S_S_S_S_S_S_S_S_S_S_S_iifffiibS_S_S_$__internal_accurate_pow,(.L_x_55 - $_Z11el_velocityPfS_S_S_S_S_S_S_S_S_S_S_S_S_S_S_S_S_S_S_S_S_S_S_S_iifffiibS_S_S_$__internal_accurate_pow)
$_Z11el_velocityPfS_S_S_S_S_S_S_S_S_S_S_S_S_S_S_S_S_S_S_S_S_S_S_S_iifffiibS_S_S_$__internal_accurate_pow:
[----:B------:R-:W-:Y:S01]  /*2a80*/  ISETP.GT.U32.AND P0, PT, R29, 0xfffff, PT ;  /* 0x000fffff1d00780c */ /* 0x000fe20003f04070 */
[--C-:B------:R-:W-:Y:S01]  /*2a90*/  IMAD.MOV.U32 R11, RZ, RZ, R29.reuse ;  /* 0x000000ffff0b7224 */ /* 0x100fe200078e001d */
[----:B------:R-:W-:Y:S01]  /*2aa0*/  MOV R16, 0x41ad3b5a ;  /* 0x41ad3b5a00107802 */ /* 0x000fe20000000f00 */
[----:B------:R-:W-:Y:S01]  /*2ab0*/  IMAD.MOV.U32 R17, RZ, RZ, 0x3ed0f5d2 ;  /* 0x3ed0f5d2ff117424 */ /* 0x000fe200078e00ff */
[----:B------:R-:W-:Y:S01]  /*2ac0*/  UMOV UR6, 0x7d2cafe2 ;  /* 0x7d2cafe200067882 */ /* 0x000fe20000000000 */
[----:B------:R-:W-:Y:S01]  /*2ad0*/  UMOV UR7, 0x3eb0f5ff ;  /* 0x3eb0f5ff00077882 */ /* 0x000fe20000000000 */
[----:B------:R-:W-:Y:S01]  /*2ae0*/  SHF.R.U32.HI R29, RZ, 0x14, R29 ;  /* 0x00000014ff1d7819 */ /* 0x000fe2000001161d */
[----:B------:R-:W-:Y:S01]  /*2af0*/  UMOV UR10, 0x3b39803f ;  /* 0x3b39803f000a7882 */ /* 0x000fe20000000000 */
[----:B------:R-:W-:-:S05]  /*2b00*/  UMOV UR11, 0x3c7abc9e ;  /* 0x3c7abc9e000b7882 */ /* 0x000fca0000000000 */
[----:B------:R-:W-:-:S10]  /*2b10*/  @!P0 DMUL R22, R10, 1.80143985094819840000e+16 ;  /* 0x435000000a168828 */ /* 0x000fd40000000000 */
[----:B------:R-:W-:Y:S02]  /*2b20*/  @!P0 MOV R11, R23 ;  /* 0x00000017000b8202 */ /* 0x000fe40000000f00 */
[----:B------:R-:W-:Y:S02]  /*2b30*/  @!P0 MOV R10, R22 ;  /* 0x00000016000a8202 */ /* 0x000fe40000000f00 */
[----:B------:R-:W-:Y:S02]  /*2b40*/  LOP3.LUT R11, R11, 0x800fffff, RZ, 0xc0, !PT ;  /* 0x800fffff0b0b7812 */ /* 0x000fe400078ec0ff */
[----:B------:R-:W-:Y:S02]  /*2b50*/  MOV R14, R10 ;  /* 0x0000000a000e7202 */ /* 0x000fe40000000f00 */
[----:B------:R-:W-:Y:S02]  /*2b60*/  LOP3.LUT R15, R11, 0x3ff00000, RZ, 0xfc, !PT ;  /* 0x3ff000000b0f7812 */ /* 0x000fe400078efcff */
[----:B------:R-:W-:-:S02]  /*2b70*/  MOV R10, RZ ;  /* 0x000000ff000a7202 */ /* 0x000fc40000000f00 */
[----:B------:R-:W-:Y:S02]  /*2b80*/  ISETP.GE.U32.AND P1, PT, R15, 0x3ff6a09f, PT ;  /* 0x3ff6a09f0f00780c */ /* 0x000fe40003f26070 */
[----:B------:R-:W-:-:S11]  /*2b90*/  @!P0 LEA.HI R29, R23, 0xffffffca, RZ, 0xc ;  /* 0xffffffca171d8811 */ /* 0x000fd600078f60ff */
[----:B------:R-:W-:-:S05]  /*2ba0*/  @P1 VIADD R11, R15, 0xfff00000 ;  /* 0xfff000000f0b1836 */ /* 0x000fca0000000000 */
[----:B------:R-:W-:-:S06]  /*2bb0*/  @P1 MOV R15, R11 ;  /* 0x0000000b000f1202 */ /* 0x000fcc0000000f00 */
[C---:B------:R-:W-:Y:S02]  /*2bc0*/  DADD R20, R14.reuse, 1 ;  /* 0x3ff000000e147429 */ /* 0x040fe40000000000 */
[----:B------:R-:W-:-:S04]  /*2bd0*/  DADD R14, R14, -1 ;  /* 0xbff000000e0e7429 */ /* 0x000fc80000000000 */
[----:B------:R-:W0:Y:S02]  /*2be0*/  MUFU.RCP64H R11, R21 ;  /* 0x00000015000b7308 */ /* 0x000e240000001800 */
[----:B0-----:R-:W-:-:S08]  /*2bf0*/  DFMA R18, -R20, R10, 1 ;  /* 0x3ff000001412742b */ /* 0x001fd0000000010a */
[----:B------:R-:W-:-:S08]  /*2c00*/  DFMA R18, R18, R18, R18 ;  /* 0x000000121212722b */ /* 0x000fd00000000012 */
[----:B------:R-:W-:-:S08]  /*2c10*/  DFMA R18, R10, R18, R10 ;  /* 0x000000120a12722b */ /* 0x000fd0000000000a */
[----:B------:R-:W-:-:S08]  /*2c20*/  DMUL R10, R14, R18 ;  /* 0x000000120e0a7228 */ /* 0x000fd00000000000 */
[----:B------:R-:W-:-:S08]  /*2c30*/  DFMA R10, R14, R18, R10 ;  /* 0x000000120e0a722b */ /* 0x000fd0000000000a */
[----:B------:R-:W-:-:S08]  /*2c40*/  DMUL R24, R10, R10 ;  /* 0x0000000a0a187228 */ /* 0x000fd00000000000 */
[----:B------:R-:W-:Y:S01]  /*2c50*/  DFMA R16, R24, UR6, R16 ;  /* 0x0000000618107c2b */ /* 0x000fe20008000010 */
[----:B------:R-:W-:Y:S01]  /*2c60*/  UMOV UR6, 0x75488a3f ;  /* 0x75488a3f00067882 */ /* 0x000fe20000000000 */
[----:B------:R-:W-:-:S06]  /*2c70*/  UMOV UR7, 0x3ef3b20a ;  /* 0x3ef3b20a00077882 */ /* 0x000fcc0000000000 */
[----:B------:R-:W-:Y:S01]  /*2c80*/  DFMA R20, R24, R16, UR6 ;  /* 0x0000000618147e2b */ /* 0x000fe20008000010 */
[----:B------:R-:W-:Y:S01]  /*2c90*/  UMOV UR6, 0xe4faecd5 ;  /* 0xe4faecd500067882 */ /* 0x000fe20000000000 */
[----:B------:R-:W-:Y:S01]  /*2ca0*/  UMOV UR7, 0x3f1745cd ;  /* 0x3f1745cd00077882 */ /* 0x000fe20000000000 */
[----:B------:R-:W-:-:S05]  /*2cb0*/  DADD R16, R14, -R10 ;  /* 0x000000000e107229 */ /* 0x000fca000000080a */
[----:B------:R-:W-:Y:S01]  /*2cc0*/  DFMA R20, R24, R20, UR6 ;  /* 0x0000000618147e2b */ /* 0x000fe20008000014 */
[----:B------:R-:W-:Y:S01]  /*2cd0*/  UMOV UR6, 0x258a578b ;  /* 0x258a578b00067882 */ /* 0x000fe20000000000 */
[----:B------:R-:W-:Y:S01]  /*2ce0*/  UMOV UR7, 0x3f3c71c7 ;  /* 0x3f3c71c700077882 */ /* 0x000fe20000000000 */
[----:B------:R-:W-:-:S05]  /*2cf0*/  DADD R16, R16, R16 ;  /* 0x0000000010107229 */ /* 0x000fca0000000010 */
[----:B------:R-:W-:Y:S01]  /*2d00*/  DFMA R20, R24, R20, UR6 ;  /* 0x0000000618147e2b */ /* 0x000fe20008000014 */
[----:B------:R-:W-:Y:S01]  /*2d10*/  UMOV UR6, 0x9242b910 ;  /* 0x9242b91000067882 */ /* 0x000fe20000000000 */
[----:B------:R-:W-:Y:S01]  /*2d20*/  UMOV UR7, 0x3f624924 ;  /* 0x3f62492400077882 */ /* 0x000fe20000000000 */
[----:B------:R-:W-:-:S05]  /*2d30*/  DFMA R16, R14, -R10, R16 ;  /* 0x8000000a0e10722b */ /* 0x000fca0000000010 */
[----:B------:R-:W-:Y:S01]  /*2d40*/  DFMA R20, R24, R20, UR6 ;  /* 0x0000000618147e2b */ /* 0x000fe20008000014 */
[----:B------:R-:W-:Y:S01]  /*2d50*/  UMOV UR6, 0x99999dfb ;  /* 0x99999dfb00067882 */ /* 0x000fe20000000000 */
[----:B------:R-:W-:Y:S01]  /*2d60*/  UMOV UR7, 0x3f899999 ;  /* 0x3f89999900077882 */ /* 0x000fe20000000000 */
[----:B------:R-:W-:-:S05]  /*2d70*/  DMUL R16, R18, R16 ;  /* 0x0000001012107228 */ /* 0x000fca0000000000 */
[----:B------:R-:W-:Y:S01]  /*2d80*/  DFMA R20, R24, R20, UR6 ;  /* 0x0000000618147e2b */ /* 0x000fe20008000014 */
[----:B------:R-:W-:Y:S01]  /*2d90*/  UMOV UR6, 0x55555555 ;  /* 0x5555555500067882 */ /* 0x000fe20000000000 */
[----:B------:R-:W-:-:S03]  /*2da0*/  UMOV UR7, 0x3fb55555 ;  /* 0x3fb5555500077882 */ /* 0x000fc60000000000 */
[----:B------:R-:W-:Y:S02]  /*2db0*/  IADD3 R23, PT, PT, R17, 0x100000, RZ ;  /* 0x0010000011177810 */ /* 0x000fe40007ffe0ff */
[----:B------:R-:W-:Y:S01]  /*2dc0*/  MOV R22, R16 ;  /* 0x0000001000167202 */ /* 0x000fe20000000f00 */
[----:B------:R-:W-:-:S08]  /*2dd0*/  DFMA R14, R24, R20, UR6 ;  /* 0x00000006180e7e2b */ /* 0x000fd00008000014 */
[----:B------:R-:W-:Y:S01]  /*2de0*/  DADD R18, -R14, UR6 ;  /* 0x000000060e127e29 */ /* 0x000fe20008000100 */
[----:B------:R-:W-:Y:S01]  /*2df0*/  UMOV UR6, 0xb9e7b0 ;  /* 0x00b9e7b000067882 */ /* 0x000fe20000000000 */
[----:B------:R-:W-:-:S06]  /*2e00*/  UMOV UR7, 0x3c46a4cb ;  /* 0x3c46a4cb00077882 */ /* 0x000fcc0000000000 */
[----:B------:R-:W-:Y:S02]  /*2e10*/  DFMA R18, R24, R20, R18 ;  /* 0x000000141812722b */ /* 0x000fe40000000012 */
[----:B------:R-:W-:-:S06]  /*2e20*/  DMUL R20, R10, R10 ;  /* 0x0000000a0a147228 */ /* 0x000fcc0000000000 */
[----:B------:R-:W-:Y:S01]  /*2e30*/  DADD R18, R18, -UR6 ;  /* 0x8000000612127e29 */ /* 0x000fe20008000000 */
[----:B------:R-:W-:Y:S01]  /*2e40*/  UMOV UR6, 0x80000000 ;  /* 0x8000000000067882 */ /* 0x000fe20000000000 */
[----:B------:R-:W-:Y:S01]  /*2e50*/  DFMA R24, R10, R10, -R20 ;  /* 0x0000000a0a18722b */ /* 0x000fe20000000814 */
[----:B------:R-:W-:-:S07]  /*2e60*/  UMOV UR7, 0x43300000 ;  /* 0x4330000000077882 */ /* 0x000fce0000000000 */
[C---:B------:R-:W-:Y:S02]  /*2e70*/  DFMA R22, R10.reuse, R22, R24 ;  /* 0x000000160a16722b */ /* 0x040fe40000000018 */
[----:B------:R-:W-:-:S08]  /*2e80*/  DMUL R24, R10, R20 ;  /* 0x000000140a187228 */ /* 0x000fd00000000000 */
[----:B------:R-:W-:-:S08]  /*2e90*/  DFMA R26, R10, R20, -R24 ;  /* 0x000000140a1a722b */ /* 0x000fd00000000818 */
[----:B------:R-:W-:Y:S02]  /*2ea0*/  DFMA R26, R16, R20, R26 ;  /* 0x00000014101a722b */ /* 0x000fe4000000001a */
[----:B------:R-:W-:-:S06]  /*2eb0*/  DADD R20, R14, R18 ;  /* 0x000000000e147229 */ /* 0x000fcc0000000012 */
[----:B------:R-:W-:Y:S02]  /*2ec0*/  DFMA R22, R10, R22, R26 ;  /* 0x000000160a16722b */ /* 0x000fe4000000001a */
[----:B------:R-:W-:-:S08]  /*2ed0*/  DADD R26, R14, -R20 ;  /* 0x000000000e1a7229 */ /* 0x000fd00000000814 */
[----:B------:R-:W-:Y:S02]  /*2ee0*/  DADD R26, R18, R26 ;  /* 0x00000000121a7229 */ /* 0x000fe4000000001a */
[----:B------:R-:W-:-:S08]  /*2ef0*/  DMUL R18, R20, R24 ;  /* 0x0000001814127228 */ /* 0x000fd00000000000 */
[----:B------:R-:W-:-:S08]  /*2f00*/  DFMA R14, R20, R24, -R18 ;  /* 0x00000018140e722b */ /* 0x000fd00000000812 */
[----:B------:R-:W-:-:S08]  /*2f10*/  DFMA R14, R20, R22, R14 ;  /* 0x00000016140e722b */ /* 0x000fd0000000000e */
[----:B------:R-:W-:-:S08]  /*2f20*/  DFMA R26, R26, R24, R14 ;  /* 0x000000181a1a722b */ /* 0x000fd0000000000e */
[----:B------:R-:W-:-:S08]  /*2f30*/  DADD R20, R18, R26 ;  /* 0x0000000012147229 */ /* 0x000fd0000000001a */
[--C-:B------:R-:W-:Y:S02]  /*2f40*/  DADD R14, R10, R20.reuse ;  /* 0x000000000a0e7229 */ /* 0x100fe40000000014 */
[----:B------:R-:W-:-:S06]  /*2f50*/  DADD R18, R18, -R20 ;  /* 0x0000000012127229 */ /* 0x000fcc0000000814 */
[----:B------:R-:W-:Y:S02]  /*2f60*/  DADD R10, R10, -R14 ;  /* 0x000000000a0a7229 */ /* 0x000fe4000000080e */
[----:B------:R-:W-:-:S06]  /*2f70*/  DADD R18, R26, R18 ;  /* 0x000000001a127229 */ /* 0x000fcc0000000012 */
[----:B------:R-:W-:-:S08]  /*2f80*/  DADD R10, R20, R10 ;  /* 0x00000000140a7229 */ /* 0x000fd0000000000a */
[----:B------:R-:W-:Y:S01]  /*2f90*/  DADD R10, R18, R10 ;  /* 0x00000000120a7229 */ /* 0x000fe2000000000a */
[C---:B------:R-:W-:Y:S01]  /*2fa0*/  IADD3 R18, PT, PT, R29.reuse, -0x3ff, RZ ;  /* 0xfffffc011d127810 */ /* 0x040fe20007ffe0ff */
[----:B------:R-:W-:-:S06]  /*2fb0*/  @P1 VIADD R18, R29, 0xfffffc02 ;  /* 0xfffffc021d121836 */ /* 0x000fcc0000000000 */
[----:B------:R-:W-:Y:S01]  /*2fc0*/  DADD R20, R16, R10 ;  /* 0x0000000010147229 */ /* 0x000fe2000000000a */
[----:B------:R-:W-:Y:S01]  /*2fd0*/  HFMA2 R17, -RZ, RZ, 3.59375, 0 ;  /* 0x43300000ff117431 */ /* 0x000fe200000001ff */
[----:B------:R-:W-:-:S06]  /*2fe0*/  LOP3.LUT R16, R18, 0x80000000, RZ, 0x3c, !PT ;  /* 0x8000000012107812 */ /* 0x000fcc00078e3cff */
[----:B------:R-:W-:Y:S02]  /*2ff0*/  DADD R18, R14, R20 ;  /* 0x000000000e127229 */ /* 0x000fe40000000014 */
[----:B------:R-:W-:Y:S01]  /*3000*/  DADD R16, R16, -UR6 ;  /* 0x8000000610107e29 */ /* 0x000fe20008000000 */
[----:B------:R-:W-:Y:S01]  /*3010*/  UMOV UR6, 0xfefa39ef ;  /* 0xfefa39ef00067882 */ /* 0x000fe20000000000 */
[----:B------:R-:W-:-:S04]  /*3020*/  UMOV UR7, 0x3fe62e42 ;  /* 0x3fe62e4200077882 */ /* 0x000fc80000000000 */
[--C-:B------:R-:W-:Y:S02]  /*3030*/  DADD R22, R14, -R18.reuse ;  /* 0x000000000e167229 */ /* 0x100fe40000000812 */
[----:B------:R-:W-:-:S06]  /*3040*/  DFMA R10, R16, UR6, R18 ;  /* 0x00000006100a7c2b */ /* 0x000fcc0008000012 */
[----:B------:R-:W-:Y:S02]  /*3050*/  DADD R22, R20, R22 ;  /* 0x0000000014167229 */ /* 0x000fe40000000016 */
[----:B------:R-:W-:-:S08]  /*3060*/  DFMA R14, R16, -UR6, R10 ;  /* 0x80000006100e7c2b */ /* 0x000fd0000800000a */
[----:B------:R-:W-:-:S08]  /*3070*/  DADD R14, -R18, R14 ;  /* 0x00000000120e7229 */ /* 0x000fd0000000010e */
[----:B------:R-:W-:-:S08]  /*3080*/  DADD R14, R22, -R14 ;  /* 0x00000000160e7229 */ /* 0x000fd0000000080e */
[----:B------:R-:W-:-:S08]  /*3090*/  DFMA R16, R16, UR10, R14 ;  /* 0x0000000a10107c2b */ /* 0x000fd0000800000e */
[----:B------:R-:W-:-:S08]  /*30a0*/  DADD R14, R10, R16 ;  /* 0x000000000a0e7229 */ /* 0x000fd00000000010 */
[----:B------:R-:W-:Y:S02]  /*30b0*/  DADD R10, R10, -R14 ;  /* 0x000000000a0a7229 */ /* 0x000fe4000000080e */
[----:B------:R-:W-:-:S06]  /*30c0*/  DMUL R22, R14, 2 ;  /* 0x400000000e167828 */ /* 0x000fcc0000000000 */
[----:B------:R-:W-:Y:S02]  /*30d0*/  DADD R10, R16, R10 ;  /* 0x00000000100a7229 */ /* 0x000fe4000000000a */
[----:B------:R-:W-:-:S08]  /*30e0*/  DFMA R20, R14, 2, -R22 ;  /* 0x400000000e14782b */ /* 0x000fd00000000816 */
[----:B------:R-:W-:Y:S01]  /*30f0*/  DFMA R20, R10, 2, R20 ;  /* 0x400000000a14782b */ /* 0x000fe20000000014 */
[----:B------:R-:W-:Y:S01]  /*3100*/  HFMA2 R11, -RZ, RZ, 1.9912109375, 0.00128841400146484375 ;  /* 0x3ff71547ff0b7431 */ /* 0x000fe200000001ff */
[----:B------:R-:W-:-:S06]  /*3110*/  MOV R10, 0x652b82fe ;  /* 0x652b82fe000a7802 */ /* 0x000fcc0000000f00 */
[----:B------:R-:W-:-:S08]  /*3120*/  DADD R14, R22, R20 ;  /* 0x00000000160e7229 */ /* 0x000fd00000000014 */
[----:B------:R-:W-:Y:S02]  /*3130*/  DFMA R10, R14, R10, 6.75539944105574400000e+15 ;  /* 0x433800000e0a742b */ /* 0x000fe4000000000a */
[----:B------:R-:W-:Y:S01]  /*3140*/  FSETP.GEU.AND P0, PT, |R15|, 4.1917929649353027344, PT ;  /* 0x4086232b0f00780b */ /* 0x000fe20003f0e200 */
[----:B------:R-:W-:-:S05]  /*3150*/  DADD R22, R22, -R14 ;  /* 0x0000000016167229 */ /* 0x000fca000000080e */
[----:B------:R-:W-:-:S03]  /*3160*/  DADD R16, R10, -6.75539944105574400000e+15 ;  /* 0xc33800000a107429 */ /* 0x000fc60000000000 */
[----:B------:R-:W-:-:S05]  /*3170*/  DADD R20, R20, R22 ;  /* 0x0000000014147229 */ /* 0x000fca0000000016 */
[----:B------:R-:W-:Y:S01]  /*3180*/  DFMA R18, R16, -UR6, R14 ;  /* 0x8000000610127c2b */ /* 0x000fe2000800000e */
[----:B------:R-:W-:Y:S01]  /*3190*/  UMOV UR6, 0x3b39803f ;  /* 0x3b39803f00067882 */ /* 0x000fe20000000000 */
[----:B------:R-:W-:-:S06]  /*31a0*/  UMOV UR7, 0x3c7abc9e ;  /* 0x3c7abc9e00077882 */ /* 0x000fcc0000000000 */
[----:B------:R-:W-:Y:S01]  /*31b0*/  DFMA R18, R16, -UR6, R18 ;  /* 0x8000000610127c2b */ /* 0x000fe20008000012 */
[----:B------:R-:W-:Y:S01]  /*31c0*/  UMOV UR6, 0x69ce2bdf ;  /* 0x69ce2bdf00067882 */ /* 0x000fe20000000000 */
[----:B------:R-:W-:Y:S01]  /*31d0*/  IMAD.MOV.U32 R16, RZ, RZ, -0x35dec16 ;  /* 0xfca213eaff107424 */ /* 0x000fe200078e00ff */
[----:B------:R-:W-:Y:S01]  /*31e0*/  MOV R17, 0x3e928af3 ;  /* 0x3e928af300117802 */ /* 0x000fe20000000f00 */
[----:B------:R-:W-:-:S05]  /*31f0*/  UMOV UR7, 0x3e5ade15 ;  /* 0x3e5ade1500077882 */ /* 0x000fca0000000000 */
[----:B------:R-:W-:Y:S01]  /*3200*/  DFMA R16, R18, UR6, R16 ;  /* 0x0000000612107c2b */ /* 0x000fe20008000010 */
[----:B------:R-:W-:Y:S01]  /*3210*/  UMOV UR6, 0x62401315 ;  /* 0x6240131500067882 */ /* 0x000fe20000000000 */
[----:B------:R-:W-:-:S06]  /*3220*/  UMOV UR7, 0x3ec71dee ;  /* 0x3ec71dee00077882 */ /* 0x000fcc0000000000 */
[----:B------:R-:W-:Y:S01]  /*3230*/  DFMA R16, R18, R16, UR6 ;  /* 0x0000000612107e2b */ /* 0x000fe20008000010 */
        /* <DEDUP_REMOVED lines=20> */
[----:B------:R-:W-:-:S08]  /*3380*/  DFMA R16, R18, R16, UR6 ;  /* 0x0000000612107e2b */ /* 0x000fd00008000010 */
[----:B------:R-:W-:-:S08]  /*3390*/  DFMA R16, R18, R16, 1 ;  /* 0x3ff000001210742b */ /* 0x000fd00000000010 */
[----:B------:R-:W-:-:S10]  /*33a0*/  DFMA R16, R18, R16, 1 ;  /* 0x3ff000001210742b */ /* 0x000fd40000000010 */
[----:B------:R-:W-:Y:S02]  /*33b0*/  LEA R19, R10, R17, 0x14 ;  /* 0x000000110a137211 */ /* 0x000fe400078ea0ff */
[----:B------:R-:W-:Y:S01]  /*33c0*/  MOV R18, R16 ;  /* 0x0000001000127202 */ /* 0x000fe20000000f00 */
[----:B------:R-:W-:Y:S06]  /*33d0*/  @!P0 BRA `(.L_x_52) ;  /* 0x0000000000308947 */ /* 0x000fec0003800000 */
[----:B------:R-:W-:Y:S01]  /*33e0*/  FSETP.GEU.AND P1, PT, |R15|, 4.2275390625, PT ;  /* 0x408748000f00780b */ /* 0x000fe20003f2e200 */
[C---:B------:R-:W-:Y:S02]  /*33f0*/  DADD R18, R14.reuse, +INF ;  /* 0x7ff000000e127429 */ /* 0x040fe40000000000 */
[----:B------:R-:W-:-:S08]  /*3400*/  DSETP.GEU.AND P0, PT, R14, RZ, PT ;  /* 0x000000ff0e00722a */ /* 0x000fd00003f0e000 */
[----:B------:R-:W-:Y:S02]  /*3410*/  FSEL R18, R18, RZ, P0 ;  /* 0x000000ff12127208 */ /* 0x000fe40000000000 */
[----:B------:R-:W-:Y:S02]  /*3420*/  @!P1 LEA.HI R11, R10, R10, RZ, 0x1 ;  /* 0x0000000a0a0b9211 */ /* 0x000fe400078f08ff */
[----:B------:R-:W-:Y:S02]  /*3430*/  FSEL R19, R19, RZ, P0 ;  /* 0x000000ff13137208 */ /* 0x000fe40000000000 */
[----:B------:R-:W-:-:S04]  /*3440*/  @!P1 SHF.R.S32.HI R11, RZ, 0x1, R11 ;  /* 0x00000001ff0b9819 */ /* 0x000fc8000001140b */
[----:B------:R-:W-:Y:S01]  /*3450*/  @!P1 LEA R17, R11, R17, 0x14 ;  /* 0x000000110b119211 */ /* 0x000fe200078ea0ff */
[----:B------:R-:W-:-:S05]  /*3460*/  @!P1 IMAD.IADD R10, R10, 0x1, -R11 ;  /* 0x000000010a0a9824 */ /* 0x000fca00078e0a0b */
[----:B------:R-:W-:Y:S02]  /*3470*/  @!P1 LEA R11, R10, 0x3ff00000, 0x14 ;  /* 0x3ff000000a0b9811 */ /* 0x000fe400078ea0ff */
[----:B------:R-:W-:-:S06]  /*3480*/  @!P1 MOV R10, RZ ;  /* 0x000000ff000a9202 */ /* 0x000fcc0000000f00 */
[----:B------:R-:W-:-:S11]  /*3490*/  @!P1 DMUL R18, R16, R10 ;  /* 0x0000000a10129228 */ /* 0x000fd60000000000 */
.L_x_52:
[----:B------:R-:W-:Y:S01]  /*34a0*/  DFMA R20, R20, R18, R18 ;  /* 0x000000121414722b */ /* 0x000fe20000000012 */
[----:B------:R-:W-:Y:S01]  /*34b0*/  MOV R29, 0x0 ;  /* 0x00000000001d7802 */ /* 0x000fe20000000f00 */
[----:B------:R-:W-:-:S08]  /*34c0*/  DSETP.NEU.AND P0, PT, |R18|, +INF , PT ;  /* 0x7ff000001200742a */ /* 0x000fd00003f0d200 */
[----:B------:R-:W-:Y:S02]  /*34d0*/  FSEL R10, R18, R20, !P0 ;  /* 0x00000014120a7208 */ /* 0x000fe40004000000 */
[----:B------:R-:W-:Y:S01]  /*34e0*/  FSEL R11, R19, R21, !P0 ;  /* 0x00000015130b7208 */ /* 0x000fe20004000000 */
[----:B------:R-:W-:Y:S06]  /*34f0*/  RET.REL.NODEC R28 `(_Z11el_velocityPfS_S_S_S_S_S_S_S_S_S_S_S_S_S_S_S_S_S_S_S_S_S_S_S_iifffiibS_S_S_) ;  /* 0xffffffc81cc07950 */ /* 0x000fec0003c3ffff */
.L_x_53:
[----:B------:R-:W-:-:S00]  /*3500*/  BRA `(.L_x_53) ;  /* 0xfffffffc00fc7947 */ /* 0x000fc0000383ffff */
[----:B------:R-:W-:-:S00]  /*3510*/  NOP ;  /* 0x0000000000007918 */ /* 0x000fc00000000000 */
        /* <DEDUP_REMOVED lines=14> */
.L_x_55:


//--------------------- .nv.shared.reserved.0     --------------------------
	.section	.nv.shared.reserved.0,"aw",@nobits
	.weak		__nv_reservedSMEM_offset_0_alias
	.size		__nv_reservedSMEM_offset_0_alias, 0, 64
	.other		__nv_reservedSMEM_offset_0_alias,@"STO_CUDA_RESERVED_SHARED STV_DEFAULT"
__nv_reservedSMEM_offset_0_alias:
	.zero		0
	.zero		64


//--------------------- .nv.constant0._Z11el_velocityPfS_S_S_S_S_S_S_S_S_S_S_S_S_S_S_S_S_S_S_S_S_S_S_S_iifffiibS_S_S_ --------------------------
	.section	.nv.constant0._Z11el_velocityPfS_S_S_S_S_S_S_S_S_S_S_S_S_S_S_S_S_S_S_S_S_S_S_S_iifffiibS_S_S_,"a",@progbits
	.sectionflags	@""
	.align	4
.nv.constant0._Z11el_velocityPfS_S_S_S_S_S_S_S_S_S_S_S_S_S_S_S_S_S_S_S_S_S_S_S_iifffiibS_S_S_:
	.zero		1152


//--------------------- SYMBOLS --------------------------

	.type		.nv.reservedSmem.offset0,@object
	.size		.nv.reservedSmem.offset0,0x4
